//
// Generated by NVIDIA NVVM Compiler
//
// Compiler Build ID: CL-36424714
// Cuda compilation tools, release 13.0, V13.0.88
// Based on NVVM 20.0.0
//

.version 9.0
.target sm_100
.address_size 64

	// .globl	gst_cuda_feature_extractor_kernel
// _ZZ33gst_cuda_feature_extractor_kernelE11block_count has been demoted
// _ZZ33gst_cuda_feature_extractor_kernelE12block_pixels has been demoted
// _ZZ33gst_cuda_feature_extractor_kernelE24block_x0_to_x1_magnitude has been demoted
// _ZZ33gst_cuda_feature_extractor_kernelE24block_x1_to_x0_magnitude has been demoted
// _ZZ33gst_cuda_feature_extractor_kernelE24block_y0_to_y1_magnitude has been demoted
// _ZZ33gst_cuda_feature_extractor_kernelE24block_y1_to_y0_magnitude has been demoted
// _ZZ37gst_cuda_feature_consolidation_kernelE24consolidated_block_count has been demoted
// _ZZ37gst_cuda_feature_consolidation_kernelE25consolidated_block_pixels has been demoted
// _ZZ37gst_cuda_feature_consolidation_kernelE37consolidated_block_x0_to_x1_magnitude has been demoted
// _ZZ37gst_cuda_feature_consolidation_kernelE37consolidated_block_x1_to_x0_magnitude has been demoted
// _ZZ37gst_cuda_feature_consolidation_kernelE37consolidated_block_y0_to_y1_magnitude has been demoted
// _ZZ37gst_cuda_feature_consolidation_kernelE37consolidated_block_y1_to_y0_magnitude has been demoted

.visible .entry gst_cuda_feature_extractor_kernel(
	.param .align 8 .b8 gst_cuda_feature_extractor_kernel_param_0[40],
	.param .align 8 .b8 gst_cuda_feature_extractor_kernel_param_1[16],
	.param .u32 gst_cuda_feature_extractor_kernel_param_2,
	.param .align 4 .b8 gst_cuda_feature_extractor_kernel_param_3[8],
	.param .align 8 .b8 gst_cuda_feature_extractor_kernel_param_4[40]
)
{
	.reg .pred 	%p<18>;
	.reg .b16 	%rs<3>;
	.reg .b32 	%r<34>;
	.reg .b32 	%f<27>;
	.reg .b64 	%rd<38>;
	// demoted variable
	.shared .align 4 .u32 _ZZ33gst_cuda_feature_extractor_kernelE11block_count;
	// demoted variable
	.shared .align 4 .u32 _ZZ33gst_cuda_feature_extractor_kernelE12block_pixels;
	// demoted variable
	.shared .align 4 .f32 _ZZ33gst_cuda_feature_extractor_kernelE24block_x0_to_x1_magnitude;
	// demoted variable
	.shared .align 4 .f32 _ZZ33gst_cuda_feature_extractor_kernelE24block_x1_to_x0_magnitude;
	// demoted variable
	.shared .align 4 .f32 _ZZ33gst_cuda_feature_extractor_kernelE24block_y0_to_y1_magnitude;
	// demoted variable
	.shared .align 4 .f32 _ZZ33gst_cuda_feature_extractor_kernelE24block_y1_to_y0_magnitude;
	ld.param.u64 	%rd16, [gst_cuda_feature_extractor_kernel_param_0+24];
	ld.param.u64 	%rd15, [gst_cuda_feature_extractor_kernel_param_0+32];
	ld.param.u64 	%rd13, [gst_cuda_feature_extractor_kernel_param_0+16];
	ld.param.u64 	%rd12, [gst_cuda_feature_extractor_kernel_param_0+8];
	ld.param.f32 	%f1, [gst_cuda_feature_extractor_kernel_param_3];
	ld.param.f32 	%f2, [gst_cuda_feature_extractor_kernel_param_3+4];
	ld.param.u64 	%rd4, [gst_cuda_feature_extractor_kernel_param_4];
	ld.param.u64 	%rd5, [gst_cuda_feature_extractor_kernel_param_4+8];
	ld.param.u64 	%rd17, [gst_cuda_feature_extractor_kernel_param_1];
	ld.param.u64 	%rd18, [gst_cuda_feature_extractor_kernel_param_1+8];
	ld.param.u64 	%rd11, [gst_cuda_feature_extractor_kernel_param_0];
	ld.param.u32 	%r10, [gst_cuda_feature_extractor_kernel_param_2];
	cvta.to.global.u64 	%rd1, %rd11;
	mov.u32 	%r1, %ctaid.y;
	mov.u32 	%r2, %ntid.y;
	mov.u32 	%r3, %tid.y;
	mad.lo.s32 	%r11, %r1, %r2, %r3;
	mov.u32 	%r4, %ctaid.x;
	mov.u32 	%r5, %ntid.x;
	mov.u32 	%r6, %tid.x;
	mad.lo.s32 	%r12, %r4, %r5, %r6;
	div.u32 	%r13, %r11, %r10;
	div.u32 	%r8, %r12, %r10;
	atom.shared.exch.b32 	%r14, [_ZZ33gst_cuda_feature_extractor_kernelE11block_count], 0;
	atom.shared.exch.b32 	%r15, [_ZZ33gst_cuda_feature_extractor_kernelE12block_pixels], 0;
	atom.shared.exch.b32 	%r16, [_ZZ33gst_cuda_feature_extractor_kernelE24block_x0_to_x1_magnitude], 0;
	atom.shared.exch.b32 	%r17, [_ZZ33gst_cuda_feature_extractor_kernelE24block_x1_to_x0_magnitude], 0;
	atom.shared.exch.b32 	%r18, [_ZZ33gst_cuda_feature_extractor_kernelE24block_y0_to_y1_magnitude], 0;
	atom.shared.exch.b32 	%r19, [_ZZ33gst_cuda_feature_extractor_kernelE24block_y1_to_y0_magnitude], 0;
	bar.sync 	0;
	cvt.u64.u32 	%rd19, %r11;
	setp.le.u64 	%p1, %rd18, %rd19;
	cvt.u64.u32 	%rd20, %r12;
	setp.le.u64 	%p2, %rd17, %rd20;
	or.pred  	%p3, %p1, %p2;
	cvt.u64.u32 	%rd21, %r13;
	setp.le.u64 	%p4, %rd16, %rd21;
	or.pred  	%p5, %p3, %p4;
	@%p5 bra 	$L__BB0_19;
	cvt.u64.u32 	%rd7, %r8;
	or.b64  	%rd22, %rd13, %rd15;
	and.b64  	%rd23, %rd22, -4294967296;
	setp.ne.s64 	%p6, %rd23, 0;
	@%p6 bra 	$L__BB0_3;
	cvt.u32.u64 	%r20, %rd15;
	cvt.u32.u64 	%r21, %rd13;
	div.u32 	%r22, %r21, %r20;
	cvt.u64.u32 	%rd37, %r22;
	bra.uni 	$L__BB0_4;
$L__BB0_3:
	div.u64 	%rd37, %rd13, %rd15;
$L__BB0_4:
	setp.le.u64 	%p7, %rd37, %rd7;
	@%p7 bra 	$L__BB0_19;
	cvt.u32.u64 	%r23, %rd12;
	mul.lo.s32 	%r9, %r13, %r23;
	mov.f32 	%f25, 0f00000000;
	setp.eq.s64 	%p8, %rd15, 8;
	@%p8 bra 	$L__BB0_8;
	setp.ne.s64 	%p9, %rd15, 4;
	mov.f32 	%f26, %f25;
	@%p9 bra 	$L__BB0_9;
	cvt.u64.u32 	%rd28, %r9;
	add.s64 	%rd29, %rd1, %rd28;
	shl.b64 	%rd30, %rd7, 2;
	add.s64 	%rd31, %rd29, %rd30;
	ld.global.u32 	%r24, [%rd31];
	mov.b32 	{%rs1, %rs2}, %r24;
	cvt.rn.f32.s16 	%f12, %rs1;
	mul.f32 	%f25, %f12, 0f3D000000;
	cvt.rn.f32.s16 	%f13, %rs2;
	mul.f32 	%f26, %f13, 0f3D000000;
	bra.uni 	$L__BB0_9;
$L__BB0_8:
	cvt.u64.u32 	%rd24, %r9;
	add.s64 	%rd25, %rd1, %rd24;
	shl.b64 	%rd26, %rd7, 3;
	add.s64 	%rd27, %rd25, %rd26;
	ld.global.v2.f32 	{%f25, %f26}, [%rd27];
$L__BB0_9:
	mul.f32 	%f14, %f25, %f25;
	mul.f32 	%f9, %f26, %f26;
	add.f32 	%f10, %f14, %f9;
	atom.shared.add.u32 	%r25, [_ZZ33gst_cuda_feature_extractor_kernelE12block_pixels], 1;
	setp.leu.f32 	%p10, %f14, %f2;
	@%p10 bra 	$L__BB0_13;
	setp.ltu.f32 	%p11, %f25, 0f00000000;
	@%p11 bra 	$L__BB0_12;
	atom.shared.add.f32 	%f15, [_ZZ33gst_cuda_feature_extractor_kernelE24block_x0_to_x1_magnitude], %f25;
	bra.uni 	$L__BB0_13;
$L__BB0_12:
	neg.f32 	%f16, %f25;
	atom.shared.add.f32 	%f17, [_ZZ33gst_cuda_feature_extractor_kernelE24block_x1_to_x0_magnitude], %f16;
$L__BB0_13:
	setp.leu.f32 	%p12, %f9, %f2;
	@%p12 bra 	$L__BB0_17;
	setp.ltu.f32 	%p13, %f26, 0f00000000;
	@%p13 bra 	$L__BB0_16;
	atom.shared.add.f32 	%f18, [_ZZ33gst_cuda_feature_extractor_kernelE24block_y0_to_y1_magnitude], %f26;
	bra.uni 	$L__BB0_17;
$L__BB0_16:
	neg.f32 	%f19, %f26;
	atom.shared.add.f32 	%f20, [_ZZ33gst_cuda_feature_extractor_kernelE24block_y1_to_y0_magnitude], %f19;
$L__BB0_17:
	setp.leu.f32 	%p14, %f10, %f1;
	@%p14 bra 	$L__BB0_19;
	atom.shared.add.u32 	%r26, [_ZZ33gst_cuda_feature_extractor_kernelE11block_count], 1;
$L__BB0_19:
	bar.sync 	0;
	add.s32 	%r27, %r3, 1;
	setp.ne.s32 	%p15, %r27, %r2;
	add.s32 	%r29, %r6, 1;
	setp.ne.s32 	%p16, %r29, %r5;
	or.pred  	%p17, %p15, %p16;
	@%p17 bra 	$L__BB0_21;
	cvt.u32.u64 	%r30, %rd5;
	mul.lo.s32 	%r31, %r1, %r30;
	cvt.u64.u32 	%rd32, %r31;
	cvta.to.global.u64 	%rd33, %rd4;
	add.s64 	%rd34, %rd33, %rd32;
	mul.wide.u32 	%rd35, %r4, 24;
	add.s64 	%rd36, %rd34, %rd35;
	ld.shared.u32 	%r32, [_ZZ33gst_cuda_feature_extractor_kernelE12block_pixels];
	st.global.u32 	[%rd36], %r32;
	ld.shared.u32 	%r33, [_ZZ33gst_cuda_feature_extractor_kernelE11block_count];
	st.global.u32 	[%rd36+4], %r33;
	ld.shared.f32 	%f21, [_ZZ33gst_cuda_feature_extractor_kernelE24block_x0_to_x1_magnitude];
	st.global.f32 	[%rd36+8], %f21;
	ld.shared.f32 	%f22, [_ZZ33gst_cuda_feature_extractor_kernelE24block_x1_to_x0_magnitude];
	st.global.f32 	[%rd36+12], %f22;
	ld.shared.f32 	%f23, [_ZZ33gst_cuda_feature_extractor_kernelE24block_y0_to_y1_magnitude];
	st.global.f32 	[%rd36+16], %f23;
	ld.shared.f32 	%f24, [_ZZ33gst_cuda_feature_extractor_kernelE24block_y1_to_y0_magnitude];
	st.global.f32 	[%rd36+20], %f24;
$L__BB0_21:
	ret;

}
	// .globl	gst_cuda_feature_consolidation_kernel
.visible .entry gst_cuda_feature_consolidation_kernel(
	.param .align 8 .b8 gst_cuda_feature_consolidation_kernel_param_0[40],
	.param .align 8 .b8 gst_cuda_feature_consolidation_kernel_param_1[40]
)
{
	.reg .pred 	%p<6>;
	.reg .b32 	%r<28>;
	.reg .b32 	%f<13>;
	.reg .b64 	%rd<23>;
	// demoted variable
	.shared .align 4 .u32 _ZZ37gst_cuda_feature_consolidation_kernelE24consolidated_block_count;
	// demoted variable
	.shared .align 4 .u32 _ZZ37gst_cuda_feature_consolidation_kernelE25consolidated_block_pixels;
	// demoted variable
	.shared .align 4 .f32 _ZZ37gst_cuda_feature_consolidation_kernelE37consolidated_block_x0_to_x1_magnitude;
	// demoted variable
	.shared .align 4 .f32 _ZZ37gst_cuda_feature_consolidation_kernelE37consolidated_block_x1_to_x0_magnitude;
	// demoted variable
	.shared .align 4 .f32 _ZZ37gst_cuda_feature_consolidation_kernelE37consolidated_block_y0_to_y1_magnitude;
	// demoted variable
	.shared .align 4 .f32 _ZZ37gst_cuda_feature_consolidation_kernelE37consolidated_block_y1_to_y0_magnitude;
	ld.param.u64 	%rd8, [gst_cuda_feature_consolidation_kernel_param_0+16];
	ld.param.u64 	%rd7, [gst_cuda_feature_consolidation_kernel_param_0+8];
	ld.param.u64 	%rd6, [gst_cuda_feature_consolidation_kernel_param_0];
	ld.param.u64 	%rd3, [gst_cuda_feature_consolidation_kernel_param_1];
	ld.param.u64 	%rd4, [gst_cuda_feature_consolidation_kernel_param_1+8];
	ld.param.u64 	%rd9, [gst_cuda_feature_consolidation_kernel_param_0+24];
	mov.u32 	%r1, %ctaid.y;
	mov.u32 	%r2, %ntid.y;
	mov.u32 	%r3, %tid.y;
	mad.lo.s32 	%r4, %r1, %r2, %r3;
	mov.u32 	%r5, %ctaid.x;
	mov.u32 	%r6, %ntid.x;
	mov.u32 	%r7, %tid.x;
	atom.shared.exch.b32 	%r8, [_ZZ37gst_cuda_feature_consolidation_kernelE24consolidated_block_count], 0;
	atom.shared.exch.b32 	%r9, [_ZZ37gst_cuda_feature_consolidation_kernelE25consolidated_block_pixels], 0;
	atom.shared.exch.b32 	%r10, [_ZZ37gst_cuda_feature_consolidation_kernelE37consolidated_block_x0_to_x1_magnitude], 0;
	atom.shared.exch.b32 	%r11, [_ZZ37gst_cuda_feature_consolidation_kernelE37consolidated_block_x1_to_x0_magnitude], 0;
	atom.shared.exch.b32 	%r12, [_ZZ37gst_cuda_feature_consolidation_kernelE37consolidated_block_y0_to_y1_magnitude], 0;
	atom.shared.exch.b32 	%r13, [_ZZ37gst_cuda_feature_consolidation_kernelE37consolidated_block_y1_to_y0_magnitude], 0;
	bar.sync 	0;
	cvt.u64.u32 	%rd11, %r4;
	setp.le.u64 	%p1, %rd9, %rd11;
	@%p1 bra 	$L__BB1_3;
	mad.lo.s32 	%r14, %r5, %r6, %r7;
	cvt.u64.u32 	%rd5, %r14;
	mul.hi.u64 	%rd12, %rd8, -6148914691236517205;
	shr.u64 	%rd13, %rd12, 4;
	setp.le.u64 	%p2, %rd13, %rd5;
	@%p2 bra 	$L__BB1_3;
	cvt.u32.u64 	%r15, %rd7;
	mul.lo.s32 	%r16, %r4, %r15;
	cvt.u64.u32 	%rd14, %r16;
	cvta.to.global.u64 	%rd15, %rd6;
	add.s64 	%rd16, %rd15, %rd14;
	mad.lo.s64 	%rd17, %rd5, 24, %rd16;
	ld.global.u32 	%r17, [%rd17];
	atom.shared.add.u32 	%r18, [_ZZ37gst_cuda_feature_consolidation_kernelE25consolidated_block_pixels], %r17;
	ld.global.u32 	%r19, [%rd17+4];
	atom.shared.add.u32 	%r20, [_ZZ37gst_cuda_feature_consolidation_kernelE24consolidated_block_count], %r19;
	ld.global.f32 	%f1, [%rd17+8];
	atom.shared.add.f32 	%f2, [_ZZ37gst_cuda_feature_consolidation_kernelE37consolidated_block_x0_to_x1_magnitude], %f1;
	ld.global.f32 	%f3, [%rd17+12];
	atom.shared.add.f32 	%f4, [_ZZ37gst_cuda_feature_consolidation_kernelE37consolidated_block_x1_to_x0_magnitude], %f3;
	ld.global.f32 	%f5, [%rd17+16];
	atom.shared.add.f32 	%f6, [_ZZ37gst_cuda_feature_consolidation_kernelE37consolidated_block_y0_to_y1_magnitude], %f5;
	ld.global.f32 	%f7, [%rd17+20];
	atom.shared.add.f32 	%f8, [_ZZ37gst_cuda_feature_consolidation_kernelE37consolidated_block_y1_to_y0_magnitude], %f7;
$L__BB1_3:
	bar.sync 	0;
	add.s32 	%r21, %r3, 1;
	setp.ne.s32 	%p3, %r21, %r2;
	add.s32 	%r23, %r7, 1;
	setp.ne.s32 	%p4, %r23, %r6;
	or.pred  	%p5, %p3, %p4;
	@%p5 bra 	$L__BB1_5;
	cvt.u32.u64 	%r24, %rd4;
	mul.lo.s32 	%r25, %r1, %r24;
	cvt.u64.u32 	%rd18, %r25;
	cvta.to.global.u64 	%rd19, %rd3;
	add.s64 	%rd20, %rd19, %rd18;
	mul.wide.u32 	%rd21, %r5, 24;
	add.s64 	%rd22, %rd20, %rd21;
	ld.shared.u32 	%r26, [_ZZ37gst_cuda_feature_consolidation_kernelE25consolidated_block_pixels];
	st.global.u32 	[%rd22], %r26;
	ld.shared.u32 	%r27, [_ZZ37gst_cuda_feature_consolidation_kernelE24consolidated_block_count];
	st.global.u32 	[%rd22+4], %r27;
	ld.shared.f32 	%f9, [_ZZ37gst_cuda_feature_consolidation_kernelE37consolidated_block_x0_to_x1_magnitude];
	st.global.f32 	[%rd22+8], %f9;
	ld.shared.f32 	%f10, [_ZZ37gst_cuda_feature_consolidation_kernelE37consolidated_block_x1_to_x0_magnitude];
	st.global.f32 	[%rd22+12], %f10;
	ld.shared.f32 	%f11, [_ZZ37gst_cuda_feature_consolidation_kernelE37consolidated_block_y0_to_y1_magnitude];
	st.global.f32 	[%rd22+16], %f11;
	ld.shared.f32 	%f12, [_ZZ37gst_cuda_feature_consolidation_kernelE37consolidated_block_y1_to_y0_magnitude];
	st.global.f32 	[%rd22+20], %f12;
$L__BB1_5:
	ret;

}


// ===== COMPILED SASS (sm_100) =====

	.target	sm_100

	.elftype	@"ET_EXEC"


//--------------------- .note.nv.tkinfo           --------------------------
	.section	.note.nv.tkinfo,"",@"SHT_NOTE"
	.sectionflags	@"SHF_NOTE_NV_TKINFO"
	.tkinfo
        /*0018*/ 	.word	0x00000002
        /*0030*/ 	.string	""
        /*0030*/ 	.string	"ptxas"
        /*0030*/ 	.string	"Cuda compilation tools, release 13.0, V13.0.88"
        /*0030*/ 	.string	"Build cuda_13.0.r13.0/compiler.36424714_0"
        /*0030*/ 	.string	"-arch sm_100 -m 64 "



//--------------------- .note.nv.cuinfo           --------------------------
	.section	.note.nv.cuinfo,"",@"SHT_NOTE"
	.sectionflags	@"SHF_NOTE_NV_CUINFO"
        /*0018*/ 	.short	0x0002
        /*001a*/ 	.short	0x0064
        /*001c*/ 	.short	0x0082
	.zero		2


//--------------------- .nv.info                  --------------------------
	.section	.nv.info,"",@"SHT_CUDA_INFO"
	.align	4


	//----- nvinfo : EIATTR_REGCOUNT
	.align		4
        /*0000*/ 	.byte	0x04, 0x2f
        /*0002*/ 	.short	(.L_1 - .L_0)
	.align		4
.L_0:
        /*0004*/ 	.word	index@(gst_cuda_feature_extractor_kernel)
        /*0008*/ 	.word	0x00000016


	//----- nvinfo : EIATTR_FRAME_SIZE
	.align		4
.L_1:
        /*000c*/ 	.byte	0x04, 0x11
        /*000e*/ 	.short	(.L_3 - .L_2)
	.align		4
.L_2:
        /*0010*/ 	.word	index@($__internal_0_$__cuda_sm20_div_u64)
        /*0014*/ 	.word	0x00000000


	//----- nvinfo : EIATTR_FRAME_SIZE
	.align		4
.L_3:
        /*0018*/ 	.byte	0x04, 0x11
        /*001a*/ 	.short	(.L_5 - .L_4)
	.align		4
.L_4:
        /*001c*/ 	.word	index@(gst_cuda_feature_extractor_kernel)
        /*0020*/ 	.word	0x00000000


	//----- nvinfo : EIATTR_REGCOUNT
	.align		4
.L_5:
        /*0024*/ 	.byte	0x04, 0x2f
        /*0026*/ 	.short	(.L_7 - .L_6)
	.align		4
.L_6:
        /*0028*/ 	.word	index@(gst_cuda_feature_consolidation_kernel)
        /*002c*/ 	.word	0x0000000e


	//----- nvinfo : EIATTR_FRAME_SIZE
	.align		4
.L_7:
        /*0030*/ 	.byte	0x04, 0x11
        /*0032*/ 	.short	(.L_9 - .L_8)
	.align		4
.L_8:
        /*0034*/ 	.word	index@(gst_cuda_feature_consolidation_kernel)
        /*0038*/ 	.word	0x00000000


	//----- nvinfo : EIATTR_MIN_STACK_SIZE
	.align		4
.L_9:
        /*003c*/ 	.byte	0x04, 0x12
        /*003e*/ 	.short	(.L_11 - .L_10)
	.align		4
.L_10:
        /*0040*/ 	.word	index@(gst_cuda_feature_consolidation_kernel)
        /*0044*/ 	.word	0x00000000


	//----- nvinfo : EIATTR_MIN_STACK_SIZE
	.align		4
.L_11:
        /*0048*/ 	.byte	0x04, 0x12
        /*004a*/ 	.short	(.L_13 - .L_12)
	.align		4
.L_12:
        /*004c*/ 	.word	index@(gst_cuda_feature_extractor_kernel)
        /*0050*/ 	.word	0x00000000
.L_13:


//--------------------- .nv.compat                --------------------------
	.section	.nv.compat,"",@"SHT_CUDA_COMPAT_INFO"
	.align	4
        /*0000*/ 	.byte	0x02, 0x09, 0x00, 0x00, 0x02, 0x02, 0x01, 0x00, 0x02, 0x05, 0x05, 0x00, 0x03, 0x07, 0x01, 0x01
        /*0010*/ 	.byte	0x02, 0x03, 0x00, 0x00, 0x02, 0x06, 0x01, 0x00, 0x04, 0x0b, 0x08, 0x00, 0x09, 0x00, 0x00, 0x00
        /*0020*/ 	.byte	0x00, 0x00, 0x00, 0x00


//--------------------- .nv.info.gst_cuda_feature_consolidation_kernel --------------------------
	.section	.nv.info.gst_cuda_feature_consolidation_kernel,"",@"SHT_CUDA_INFO"
	.sectionflags	@""
	.align	4


	//----- nvinfo : EIATTR_CUDA_API_VERSION
	.align		4
        /*0000*/ 	.byte	0x04, 0x37
        /*0002*/ 	.short	(.L_15 - .L_14)
.L_14:
        /*0004*/ 	.word	0x00000082


	//----- nvinfo : EIATTR_KPARAM_INFO
	.align		4
.L_15:
        /*0008*/ 	.byte	0x04, 0x17
        /*000a*/ 	.short	(.L_17 - .L_16)
.L_16:
        /*000c*/ 	.word	0x00000000
        /*0010*/ 	.short	0x0001
        /*0012*/ 	.short	0x0028
        /*0014*/ 	.byte	0x00, 0xf0, 0xa1, 0x00


	//----- nvinfo : EIATTR_KPARAM_INFO
	.align		4
.L_17:
        /*0018*/ 	.byte	0x04, 0x17
        /*001a*/ 	.short	(.L_19 - .L_18)
.L_18:
        /*001c*/ 	.word	0x00000000
        /*0020*/ 	.short	0x0000
        /*0022*/ 	.short	0x0000
        /*0024*/ 	.byte	0x00, 0xf0, 0xa1, 0x00


	//----- nvinfo : EIATTR_SPARSE_MMA_MASK
	.align		4
.L_19:
        /*0028*/ 	.byte	0x03, 0x50
        /*002a*/ 	.short	0x0000


	//----- nvinfo : EIATTR_MAXREG_COUNT
	.align		4
        /*002c*/ 	.byte	0x03, 0x1b
        /*002e*/ 	.short	0x00ff


	//----- nvinfo : EIATTR_NUM_BARRIERS
	.align		4
        /*0030*/ 	.byte	0x02, 0x4c
        /*0032*/ 	.byte	0x01
	.zero		1


	//----- nvinfo : EIATTR_MERCURY_ISA_VERSION
	.align		4
        /*0034*/ 	.byte	0x03, 0x5f
        /*0036*/ 	.short	0x0101


	//----- nvinfo : EIATTR_INT_WARP_WIDE_INSTR_OFFSETS
	.align		4
        /*0038*/ 	.byte	0x04, 0x31
        /*003a*/ 	.short	(.L_21 - .L_20)


	//   ....[0]....
.L_20:
        /*003c*/ 	.word	0x000003c0


	//   ....[1]....
        /*0040*/ 	.word	0x00000410


	//   ....[2]....
        /*0044*/ 	.word	0x00000420


	//----- nvinfo : EIATTR_VRC_CTA_INIT_COUNT
	.align		4
.L_21:
        /*0048*/ 	.byte	0x02, 0x4a
	.zero		1
	.zero		1


	//----- nvinfo : EIATTR_EXIT_INSTR_OFFSETS
	.align		4
        /*004c*/ 	.byte	0x04, 0x1c
        /*004e*/ 	.short	(.L_23 - .L_22)


	//   ....[0]....
.L_22:
        /*0050*/ 	.word	0x00000690


	//   ....[1]....
        /*0054*/ 	.word	0x00000780


	//----- nvinfo : EIATTR_CRS_STACK_SIZE
	.align		4
.L_23:
        /*0058*/ 	.byte	0x04, 0x1e
        /*005a*/ 	.short	(.L_25 - .L_24)
.L_24:
        /*005c*/ 	.word	0x00000000


	//----- nvinfo : EIATTR_CBANK_PARAM_SIZE
	.align		4
.L_25:
        /*0060*/ 	.byte	0x03, 0x19
        /*0062*/ 	.short	0x0050


	//----- nvinfo : EIATTR_PARAM_CBANK
	.align		4
        /*0064*/ 	.byte	0x04, 0x0a
        /*0066*/ 	.short	(.L_27 - .L_26)
	.align		4
.L_26:
        /*0068*/ 	.word	index@(.nv.constant0.gst_cuda_feature_consolidation_kernel)
        /*006c*/ 	.short	0x0380
        /*006e*/ 	.short	0x0050


	//----- nvinfo : EIATTR_SW_WAR
	.align		4
.L_27:
        /*0070*/ 	.byte	0x04, 0x36
        /*0072*/ 	.short	(.L_29 - .L_28)
.L_28:
        /*0074*/ 	.word	0x00000008
.L_29:


//--------------------- .nv.info.gst_cuda_feature_extractor_kernel --------------------------
	.section	.nv.info.gst_cuda_feature_extractor_kernel,"",@"SHT_CUDA_INFO"
	.sectionflags	@""
	.align	4


	//----- nvinfo : EIATTR_CUDA_API_VERSION
	.align		4
        /*0000*/ 	.byte	0x04, 0x37
        /*0002*/ 	.short	(.L_31 - .L_30)
.L_30:
        /*0004*/ 	.word	0x00000082


	//----- nvinfo : EIATTR_KPARAM_INFO
	.align		4
.L_31:
        /*0008*/ 	.byte	0x04, 0x17
        /*000a*/ 	.short	(.L_33 - .L_32)
.L_32:
        /*000c*/ 	.word	0x00000000
        /*0010*/ 	.short	0x0004
        /*0012*/ 	.short	0x0048
        /*0014*/ 	.byte	0x00, 0xf0, 0xa1, 0x00


	//----- nvinfo : EIATTR_KPARAM_INFO
	.align		4
.L_33:
        /*0018*/ 	.byte	0x04, 0x17
        /*001a*/ 	.short	(.L_35 - .L_34)
.L_34:
        /*001c*/ 	.word	0x00000000
        /*0020*/ 	.short	0x0003
        /*0022*/ 	.short	0x003c
        /*0024*/ 	.byte	0x00, 0xf0, 0x21, 0x00


	//----- nvinfo : EIATTR_KPARAM_INFO
	.align		4
.L_35:
        /*0028*/ 	.byte	0x04, 0x17
        /*002a*/ 	.short	(.L_37 - .L_36)
.L_36:
        /*002c*/ 	.word	0x00000000
        /*0030*/ 	.short	0x0002
        /*0032*/ 	.short	0x0038
        /*0034*/ 	.byte	0x00, 0xf0, 0x11, 0x00


	//----- nvinfo : EIATTR_KPARAM_INFO
	.align		4
.L_37:
        /*0038*/ 	.byte	0x04, 0x17
        /*003a*/ 	.short	(.L_39 - .L_38)
.L_38:
        /*003c*/ 	.word	0x00000000
        /*0040*/ 	.short	0x0001
        /*0042*/ 	.short	0x0028
        /*0044*/ 	.byte	0x00, 0xf0, 0x41, 0x00


	//----- nvinfo : EIATTR_KPARAM_INFO
	.align		4
.L_39:
        /*0048*/ 	.byte	0x04, 0x17
        /*004a*/ 	.short	(.L_41 - .L_40)
.L_40:
        /*004c*/ 	.word	0x00000000
        /*0050*/ 	.short	0x0000
        /*0052*/ 	.short	0x0000
        /*0054*/ 	.byte	0x00, 0xf0, 0xa1, 0x00


	//----- nvinfo : EIATTR_SPARSE_MMA_MASK
	.align		4
.L_41:
        /*0058*/ 	.byte	0x03, 0x50
        /*005a*/ 	.short	0x0000


	//----- nvinfo : EIATTR_MAXREG_COUNT
	.align		4
        /*005c*/ 	.byte	0x03, 0x1b
        /*005e*/ 	.short	0x00ff


	//----- nvinfo : EIATTR_NUM_BARRIERS
	.align		4
        /*0060*/ 	.byte	0x02, 0x4c
        /*0062*/ 	.byte	0x01
	.zero		1


	//----- nvinfo : EIATTR_MERCURY_ISA_VERSION
	.align		4
        /*0064*/ 	.byte	0x03, 0x5f
        /*0066*/ 	.short	0x0101


	//----- nvinfo : EIATTR_VRC_CTA_INIT_COUNT
	.align		4
        /*0068*/ 	.byte	0x02, 0x4a
	.zero		1
	.zero		1


	//----- nvinfo : EIATTR_EXIT_INSTR_OFFSETS
	.align		4
        /*006c*/ 	.byte	0x04, 0x1c
        /*006e*/ 	.short	(.L_43 - .L_42)


	//   ....[0]....
.L_42:
        /*0070*/ 	.word	0x00000bb0


	//   ....[1]....
        /*0074*/ 	.word	0x00000cd0


	//----- nvinfo : EIATTR_CRS_STACK_SIZE
	.align		4
.L_43:
        /*0078*/ 	.byte	0x04, 0x1e
        /*007a*/ 	.short	(.L_45 - .L_44)
.L_44:
        /*007c*/ 	.word	0x00000000


	//----- nvinfo : EIATTR_CBANK_PARAM_SIZE
	.align		4
.L_45:
        /*0080*/ 	.byte	0x03, 0x19
        /*0082*/ 	.short	0x0070


	//----- nvinfo : EIATTR_PARAM_CBANK
	.align		4
        /*0084*/ 	.byte	0x04, 0x0a
        /*0086*/ 	.short	(.L_47 - .L_46)
	.align		4
.L_46:
        /*0088*/ 	.word	index@(.nv.constant0.gst_cuda_feature_extractor_kernel)
        /*008c*/ 	.short	0x0380
        /*008e*/ 	.short	0x0070


	//----- nvinfo : EIATTR_SW_WAR
	.align		4
.L_47:
        /*0090*/ 	.byte	0x04, 0x36
        /*0092*/ 	.short	(.L_49 - .L_48)
.L_48:
        /*0094*/ 	.word	0x00000008
.L_49:


//--------------------- .nv.callgraph             --------------------------
	.section	.nv.callgraph,"",@"SHT_CUDA_CALLGRAPH"
	.align	4
	.sectionentsize	8
	.align		4
        /*0000*/ 	.word	0x00000000
	.align		4
        /*0004*/ 	.word	0xffffffff
	.align		4
        /*0008*/ 	.word	0x00000000
	.align		4
        /*000c*/ 	.word	0xfffffffe
	.align		4
        /*0010*/ 	.word	0x00000000
	.align		4
        /*0014*/ 	.word	0xfffffffd
	.align		4
        /*0018*/ 	.word	0x00000000
	.align		4
        /*001c*/ 	.word	0xfffffffc


//--------------------- .text.gst_cuda_feature_consolidation_kernel --------------------------
	.section	.text.gst_cuda_feature_consolidation_kernel,"ax",@progbits
	.align	128
        .global         gst_cuda_feature_consolidation_kernel
        .type           gst_cuda_feature_consolidation_kernel,@function
        .size           gst_cuda_feature_consolidation_kernel,(.L_x_28 - gst_cuda_feature_consolidation_kernel)
        .other          gst_cuda_feature_consolidation_kernel,@"STO_CUDA_ENTRY STV_DEFAULT"
gst_cuda_feature_consolidation_kernel:
.text.gst_cuda_feature_consolidation_kernel:
[----:B------:R-:W-:Y:S01]  /*0000*/  LDC R1, c[0x0][0x37c] ;  /* 0x0000df00ff017b82 */ /* 0x000fe20000000800 */
[----:B------:R-:W0:Y:S07]  /*0010*/  S2R R5, SR_TID.Y ;  /* 0x0000000000057919 */ /* 0x000e2e0000002200 */
[----:B------:R-:W0:Y:S01]  /*0020*/  S2UR UR20, SR_CTAID.Y ;  /* 0x00000000001479c3 */ /* 0x000e220000002600 */
[----:B------:R-:W1:Y:S01]  /*0030*/  LDCU.64 UR16, c[0x0][0x398] ;  /* 0x00007300ff1077ac */ /* 0x000e620008000a00 */
[----:B------:R-:W-:Y:S01]  /*0040*/  BSSY.RECONVERGENT B0, `(.L_x_0) ;  /* 0x000005f000007945 */ /* 0x000fe20003800200 */
[----:B------:R-:W2:Y:S01]  /*0050*/  S2R R0, SR_CTAID.X ;  /* 0x0000000000007919 */ /* 0x000ea20000002500 */
[----:B------:R-:W-:Y:S01]  /*0060*/  UMOV UR4, 0x400 ;  /* 0x0000040000047882 */ /* 0x000fe20000000000 */
[----:B------:R-:W3:Y:S01]  /*0070*/  LDCU.64 UR18, c[0x0][0x358] ;  /* 0x00006b00ff1277ac */ /* 0x000ee20008000a00 */
[----:B------:R-:W4:Y:S02]  /*0080*/  S2R R7, SR_TID.X ;  /* 0x0000000000077919 */ /* 0x000f240000002100 */
[----:B------:R-:W0:Y:S01]  /*0090*/  LDC R4, c[0x0][0x364] ;  /* 0x0000d900ff047b82 */ /* 0x000e220000000800 */
[----:B------:R-:W-:-:S02]  /*00a0*/  UIADD3 UR5, UPT, UPT, UR4, 0x4, URZ ;  /* 0x0000000404057890 */ /* 0x000fc4000fffe0ff */
[----:B------:R-:W-:Y:S02]  /*00b0*/  UIADD3 UR6, UPT, UPT, UR4, 0x8, URZ ;  /* 0x0000000804067890 */ /* 0x000fe4000fffe0ff */
[----:B------:R-:W-:-:S03]  /*00c0*/  UIADD3 UR7, UPT, UPT, UR4, 0xc, URZ ;  /* 0x0000000c04077890 */ /* 0x000fc6000fffe0ff */
[----:B------:R-:W5:Y:S01]  /*00d0*/  S2UR UR14, SR_CgaCtaId ;  /* 0x00000000000e79c3 */ /* 0x000f620000008800 */
[----:B------:R-:W-:Y:S01]  /*00e0*/  UIADD3 UR8, UPT, UPT, UR4, 0x10, URZ ;  /* 0x0000001004087890 */ /* 0x000fe2000fffe0ff */
[----:B------:R-:W0:Y:S02]  /*00f0*/  LDCU UR21, c[0x0][0x360] ;  /* 0x00006c00ff1577ac */ /* 0x000e240008000800 */
[----:B0-----:R-:W-:-:S05]  /*0100*/  IMAD R2, R4, UR20, R5 ;  /* 0x0000001404027c24 */ /* 0x001fca000f8e0205 */
[----:B-1----:R-:W-:Y:S01]  /*0110*/  ISETP.GE.U32.AND P0, PT, R2, UR16, PT ;  /* 0x0000001002007c0c */ /* 0x002fe2000bf06070 */
[----:B-----5:R-:W-:-:S03]  /*0120*/  ULEA UR15, UR14, UR4, 0x18 ;  /* 0x000000040e0f7291 */ /* 0x020fc6000f8ec0ff */
[----:B------:R-:W-:Y:S01]  /*0130*/  ISETP.GE.U32.AND.EX P0, PT, RZ, UR17, PT, P0 ;  /* 0x00000011ff007c0c */ /* 0x000fe2000bf06100 */
[----:B------:R-:W-:Y:S02]  /*0140*/  UIADD3 UR4, UPT, UPT, UR4, 0x14, URZ ;  /* 0x0000001404047890 */ /* 0x000fe4000fffe0ff */
[----:B------:R-:W-:Y:S02]  /*0150*/  ULEA UR10, UR14, UR5, 0x18 ;  /* 0x000000050e0a7291 */ /* 0x000fe4000f8ec0ff */
[----:B------:R-:W-:Y:S02]  /*0160*/  ULEA UR11, UR14, UR6, 0x18 ;  /* 0x000000060e0b7291 */ /* 0x000fe4000f8ec0ff */
[----:B------:R-:W-:Y:S01]  /*0170*/  ULEA UR12, UR14, UR7, 0x18 ;  /* 0x000000070e0c7291 */ /* 0x000fe2000f8ec0ff */
[----:B------:R-:W-:Y:S01]  /*0180*/  ATOMS.EXCH RZ, [UR15], RZ ;  /* 0x000000ffffff798c */ /* 0x000fe2000c00000f */
[----:B------:R-:W-:Y:S02]  /*0190*/  ULEA UR13, UR14, UR8, 0x18 ;  /* 0x000000080e0d7291 */ /* 0x000fe4000f8ec0ff */
[----:B------:R-:W-:Y:S01]  /*01a0*/  ULEA UR14, UR14, UR4, 0x18 ;  /* 0x000000040e0e7291 */ /* 0x000fe2000f8ec0ff */
[----:B------:R-:W-:Y:S04]  /*01b0*/  ATOMS.EXCH RZ, [UR10], RZ ;  /* 0x000000ffffff798c */ /* 0x000fe8000c00000a */
[----:B------:R-:W-:Y:S04]  /*01c0*/  ATOMS.EXCH RZ, [UR11], RZ ;  /* 0x000000ffffff798c */ /* 0x000fe8000c00000b */
[----:B------:R-:W-:Y:S04]  /*01d0*/  ATOMS.EXCH RZ, [UR12], RZ ;  /* 0x000000ffffff798c */ /* 0x000fe8000c00000c */
[----:B------:R-:W-:Y:S04]  /*01e0*/  ATOMS.EXCH RZ, [UR13], RZ ;  /* 0x000000ffffff798c */ /* 0x000fe8000c00000d */
[----:B------:R-:W-:Y:S01]  /*01f0*/  ATOMS.EXCH RZ, [UR14], RZ ;  /* 0x000000ffffff798c */ /* 0x000fe2000c00000e */
[----:B------:R-:W-:Y:S06]  /*0200*/  BAR.SYNC.DEFER_BLOCKING 0x0 ;  /* 0x0000000000007b1d */ /* 0x000fec0000010000 */
[----:B--234-:R-:W-:Y:S05]  /*0210*/  @P0 BRA `(.L_x_1) ;  /* 0x0000000400040947 */ /* 0x01cfea0003800000 */
[----:B------:R-:W0:Y:S01]  /*0220*/  LDCU.64 UR16, c[0x0][0x390] ;  /* 0x00007200ff1077ac */ /* 0x000e220008000a00 */
[----:B------:R-:W-:Y:S01]  /*0230*/  IMAD R9, R0, UR21, R7 ;  /* 0x0000001500097c24 */ /* 0x000fe2000f8e0207 */
[----:B0-----:R-:W-:-:S04]  /*0240*/  UIMAD.WIDE.U32 UR4, UR17, -0x55555555, URZ ;  /* 0xaaaaaaab110478a5 */ /* 0x001fc8000f8e00ff */
[----:B------:R-:W-:Y:S02]  /*0250*/  UIMAD.WIDE.U32 UR6, UP0, UR16, -0x55555556, UR4 ;  /* 0xaaaaaaaa100678a5 */ /* 0x000fe4000f800004 */
[----:B------:R-:W-:Y:S02]  /*0260*/  UIMAD.WIDE.U32 UR4, UR16, -0x55555555, URZ ;  /* 0xaaaaaaab100478a5 */ /* 0x000fe4000f8e00ff */
[----:B------:R-:W-:Y:S02]  /*0270*/  UIADD3.X UR9, UPT, UPT, URZ, URZ, URZ, UP0, !UPT ;  /* 0x000000ffff097290 */ /* 0x000fe400087fe4ff */
[----:B------:R-:W-:Y:S01]  /*0280*/  UIADD3 URZ, UP0, UPT, UR5, UR6, URZ ;  /* 0x0000000605ff7290 */ /* 0x000fe2000ff1e0ff */
[----:B------:R-:W-:-:S03]  /*0290*/  UMOV UR8, UR7 ;  /* 0x0000000700087c82 */ /* 0x000fc60008000000 */
[----:B------:R-:W-:-:S04]  /*02a0*/  UIMAD.WIDE.U32.X UR4, UR17, -0x55555556, UR8, UP0 ;  /* 0xaaaaaaaa110478a5 */ /* 0x000fc800080e0408 */
[----:B------:R-:W-:Y:S02]  /*02b0*/  USHF.R.U64 UR6, UR4, 0x4, UR5 ;  /* 0x0000000404067899 */ /* 0x000fe40008001205 */
[----:B------:R-:W-:-:S04]  /*02c0*/  USHF.R.U32.HI UR4, URZ, 0x4, UR5 ;  /* 0x00000004ff047899 */ /* 0x000fc80008011605 */
[----:B------:R-:W-:Y:S02]  /*02d0*/  ISETP.LT.U32.AND P0, PT, R9, UR6, PT ;  /* 0x0000000609007c0c */ /* 0x000fe4000bf01070 */
[----:B------:R-:W-:-:S04]  /*02e0*/  MOV R3, UR4 ;  /* 0x0000000400037c02 */ /* 0x000fc80008000f00 */
[----:B------:R-:W-:-:S13]  /*02f0*/  ISETP.GT.U32.AND.EX P0, PT, R3, RZ, PT, P0 ;  /* 0x000000ff0300720c */ /* 0x000fda0003f04100 */
[----:B------:R-:W-:Y:S05]  /*0300*/  @!P0 BRA `(.L_x_1) ;  /* 0x0000000000c88947 */ /* 0x000fea0003800000 */
[----:B------:R-:W0:Y:S01]  /*0310*/  LDC.64 R10, c[0x0][0x380] ;  /* 0x0000e000ff0a7b82 */ /* 0x000e220000000a00 */
[----:B------:R-:W1:Y:S02]  /*0320*/  LDCU UR4, c[0x0][0x388] ;  /* 0x00007100ff0477ac */ /* 0x000e640008000800 */
[----:B-1----:R-:W-:Y:S01]  /*0330*/  IMAD R3, R2, UR4, RZ ;  /* 0x0000000402037c24 */ /* 0x002fe2000f8e02ff */
[----:B------:R-:W-:-:S04]  /*0340*/  UMOV UR4, URZ ;  /* 0x000000ff00047c82 */ /* 0x000fc80008000000 */
[----:B0-----:R-:W-:-:S05]  /*0350*/  IADD3 R2, P0, PT, R3, R10, RZ ;  /* 0x0000000a03027210 */ /* 0x001fca0007f1e0ff */
[----:B------:R-:W-:Y:S02]  /*0360*/  IMAD.X R3, RZ, RZ, R11, P0 ;  /* 0x000000ffff037224 */ /* 0x000fe400000e060b */
[----:B------:R-:W-:-:S05]  /*0370*/  IMAD.WIDE.U32 R2, R9, 0x18, R2 ;  /* 0x0000001809027825 */ /* 0x000fca00078e0002 */
[----:B------:R-:W-:-:S05]  /*0380*/  IADD3 R3, PT, PT, R3, UR4, RZ ;  /* 0x0000000403037c10 */ /* 0x000fca000fffe0ff */
[----:B------:R-:W2:Y:S04]  /*0390*/  LDG.E R6, desc[UR18][R2.64] ;  /* 0x0000001202067981 */ /* 0x000ea8000c1e1900 */
[----:B------:R-:W3:Y:S04]  /*03a0*/  LDG.E R8, desc[UR18][R2.64+0x4] ;  /* 0x0000041202087981 */ /* 0x000ee8000c1e1900 */
[----:B------:R0:W5:Y:S01]  /*03b0*/  LDG.E R9, desc[UR18][R2.64+0x8] ;  /* 0x0000081202097981 */ /* 0x000162000c1e1900 */
[----:B------:R-:W-:Y:S01]  /*03c0*/  VOTEU.ANY UR4, UPT, PT ;  /* 0x0000000000047886 */ /* 0x000fe200038e0100 */
[----:B------:R-:W-:Y:S01]  /*03d0*/  BSSY.RECONVERGENT B1, `(.L_x_2) ;  /* 0x000000f000017945 */ /* 0x000fe20003800200 */
[----:B------:R-:W-:Y:S01]  /*03e0*/  UFLO.U32 UR4, UR4 ;  /* 0x00000004000472bd */ /* 0x000fe200080e0000 */
[----:B------:R-:W1:Y:S05]  /*03f0*/  S2R R10, SR_LANEID ;  /* 0x00000000000a7919 */ /* 0x000e6a0000000000 */
[----:B-1----:R-:W-:Y:S01]  /*0400*/  ISETP.EQ.U32.AND P0, PT, R10, UR4, PT ;  /* 0x000000040a007c0c */ /* 0x002fe2000bf02070 */
[----:B--2---:R-:W1:Y:S08]  /*0410*/  REDUX.SUM UR5, R6 ;  /* 0x00000000060573c4 */ /* 0x004e70000000c000 */
[----:B---3--:R-:W2:Y:S01]  /*0420*/  REDUX.SUM UR6, R8 ;  /* 0x00000000080673c4 */ /* 0x008ea2000000c000 */
[----:B-1----:R-:W-:-:S05]  /*0430*/  IMAD.U32 R10, RZ, RZ, UR5 ;  /* 0x00000005ff0a7e24 */ /* 0x002fca000f8e00ff */
[----:B------:R0:W-:Y:S01]  /*0440*/  @P0 ATOMS.ADD RZ, [UR10], R10 ;  /* 0x0000000affff098c */ /* 0x0001e2000800000a */
[----:B--2---:R-:W-:-:S05]  /*0450*/  MOV R11, UR6 ;  /* 0x00000006000b7c02 */ /* 0x004fca0008000f00 */
[----:B------:R0:W-:Y:S02]  /*0460*/  @P0 ATOMS.ADD RZ, [UR15], R11 ;  /* 0x0000000bffff098c */ /* 0x0001e4000800000f */
.L_x_3:
[----:B0-----:R-:W0:Y:S01]  /*0470*/  LDS R10, [UR11] ;  /* 0x0000000bff0a7984 */ /* 0x001e220008000800 */
[----:B------:R-:W-:Y:S02]  /*0480*/  IMAD.U32 R6, RZ, RZ, UR11 ;  /* 0x0000000bff067e24 */ /* 0x000fe4000f8e00ff */
[----:B0----5:R-:W-:-:S05]  /*0490*/  FADD R11, R9, R10 ;  /* 0x0000000a090b7221 */ /* 0x021fca0000000000 */
[----:B------:R-:W0:Y:S02]  /*04a0*/  ATOMS.CAST.SPIN P0, [R6], R10, R11 ;  /* 0x0000000a0600758d */ /* 0x000e24000180000b */
[----:B0-----:R-:W-:Y:S05]  /*04b0*/  @!P0 BRA `(.L_x_3) ;  /* 0xfffffffc00ec8947 */ /* 0x001fea000383ffff */
[----:B------:R-:W-:Y:S05]  /*04c0*/  BSYNC.RECONVERGENT B1 ;  /* 0x0000000000017941 */ /* 0x000fea0003800200 */
.L_x_2:
[----:B------:R0:W5:Y:S01]  /*04d0*/  LDG.E R9, desc[UR18][R2.64+0xc] ;  /* 0x00000c1202097981 */ /* 0x000162000c1e1900 */
[----:B------:R-:W-:Y:S01]  /*04e0*/  BSSY.RECONVERGENT B1, `(.L_x_4) ;  /* 0x0000006000017945 */ /* 0x000fe20003800200 */
.L_x_5:
[----:B------:R-:W1:Y:S01]  /*04f0*/  LDS R10, [UR12] ;  /* 0x0000000cff0a7984 */ /* 0x000e620008000800 */
[----:B------:R-:W-:Y:S01]  /*0500*/  MOV R6, UR12 ;  /* 0x0000000c00067c02 */ /* 0x000fe20008000f00 */
[----:B-1---5:R-:W-:-:S05]  /*0510*/  FADD R11, R9, R10 ;  /* 0x0000000a090b7221 */ /* 0x022fca0000000000 */
[----:B------:R-:W1:Y:S02]  /*0520*/  ATOMS.CAST.SPIN P0, [R6], R10, R11 ;  /* 0x0000000a0600758d */ /* 0x000e64000180000b */
[----:B-1----:R-:W-:Y:S05]  /*0530*/  @!P0 BRA `(.L_x_5) ;  /* 0xfffffffc00ec8947 */ /* 0x002fea000383ffff */
[----:B------:R-:W-:Y:S05]  /*0540*/  BSYNC.RECONVERGENT B1 ;  /* 0x0000000000017941 */ /* 0x000fea0003800200 */
.L_x_4:
[----:B------:R1:W5:Y:S01]  /*0550*/  LDG.E R9, desc[UR18][R2.64+0x10] ;  /* 0x0000101202097981 */ /* 0x000362000c1e1900 */
[----:B------:R-:W-:Y:S01]  /*0560*/  BSSY.RECONVERGENT B1, `(.L_x_6) ;  /* 0x0000006000017945 */ /* 0x000fe20003800200 */
.L_x_7:
[----:B------:R-:W2:Y:S01]  /*0570*/  LDS R10, [UR13] ;  /* 0x0000000dff0a7984 */ /* 0x000ea20008000800 */
[----:B------:R-:W-:Y:S02]  /*0580*/  IMAD.U32 R6, RZ, RZ, UR13 ;  /* 0x0000000dff067e24 */ /* 0x000fe4000f8e00ff */
[----:B--2--5:R-:W-:-:S05]  /*0590*/  FADD R11, R9, R10 ;  /* 0x0000000a090b7221 */ /* 0x024fca0000000000 */
[----:B------:R-:W2:Y:S02]  /*05a0*/  ATOMS.CAST.SPIN P0, [R6], R10, R11 ;  /* 0x0000000a0600758d */ /* 0x000ea4000180000b */
[----:B--2---:R-:W-:Y:S05]  /*05b0*/  @!P0 BRA `(.L_x_7) ;  /* 0xfffffffc00ec8947 */ /* 0x004fea000383ffff */
[----:B------:R-:W-:Y:S05]  /*05c0*/  BSYNC.RECONVERGENT B1 ;  /* 0x0000000000017941 */ /* 0x000fea0003800200 */
.L_x_6:
[----:B01----:R0:W5:Y:S02]  /*05d0*/  LDG.E R3, desc[UR18][R2.64+0x14] ;  /* 0x0000141202037981 */ /* 0x003164000c1e1900 */
.L_x_8:
[----:B------:R-:W1:Y:S01]  /*05e0*/  LDS R8, [UR14] ;  /* 0x0000000eff087984 */ /* 0x000e620008000800 */
[----:B0-----:R-:W-:Y:S01]  /*05f0*/  MOV R2, UR14 ;  /* 0x0000000e00027c02 */ /* 0x001fe20008000f00 */
[----:B-1---5:R-:W-:-:S05]  /*0600*/  FADD R9, R3, R8 ;  /* 0x0000000803097221 */ /* 0x022fca0000000000 */
[----:B------:R-:W0:Y:S02]  /*0610*/  ATOMS.CAST.SPIN P0, [R2], R8, R9 ;  /* 0x000000080200758d */ /* 0x000e240001800009 */
[----:B0-----:R-:W-:Y:S05]  /*0620*/  @!P0 BRA `(.L_x_8) ;  /* 0xfffffffc00ec8947 */ /* 0x001fea000383ffff */
.L_x_1:
[----:B------:R-:W-:Y:S05]  /*0630*/  BSYNC.RECONVERGENT B0 ;  /* 0x0000000000007941 */ /* 0x000fea0003800200 */
.L_x_0:
[----:B------:R-:W-:Y:S01]  /*0640*/  BAR.SYNC.DEFER_BLOCKING 0x0 ;  /* 0x0000000000007b1d */ /* 0x000fe20000010000 */
[----:B------:R-:W-:Y:S01]  /*0650*/  VIADD R7, R7, 0x1 ;  /* 0x0000000107077836 */ /* 0x000fe20000000000 */
[----:B------:R-:W-:-:S04]  /*0660*/  IADD3 R5, PT, PT, R5, 0x1, RZ ;  /* 0x0000000105057810 */ /* 0x000fc80007ffe0ff */
[----:B------:R-:W-:-:S04]  /*0670*/  ISETP.NE.AND P0, PT, R7, UR21, PT ;  /* 0x0000001507007c0c */ /* 0x000fc8000bf05270 */
[----:B------:R-:W-:-:S13]  /*0680*/  ISETP.NE.OR P0, PT, R5, R4, P0 ;  /* 0x000000040500720c */ /* 0x000fda0000705670 */
[----:B------:R-:W-:Y:S05]  /*0690*/  @P0 EXIT ;  /* 0x000000000000094d */ /* 0x000fea0003800000 */
[----:B------:R-:W0:Y:S01]  /*06a0*/  LDC R2, c[0x0][0x3b0] ;  /* 0x0000ec00ff027b82 */ /* 0x000e220000000800 */
[----:B------:R-:W1:Y:S04]  /*06b0*/  LDS.128 R4, [UR15] ;  /* 0x0000000fff047984 */ /* 0x000e680008000c00 */
[----:B------:R-:W2:Y:S03]  /*06c0*/  LDS.64 R8, [UR15+0x10] ;  /* 0x0000100fff087984 */ /* 0x000ea60008000a00 */
[----:B------:R-:W3:Y:S01]  /*06d0*/  LDC.64 R10, c[0x0][0x3a8] ;  /* 0x0000ea00ff0a7b82 */ /* 0x000ee20000000a00 */
[----:B0-----:R-:W-:-:S05]  /*06e0*/  IMAD R3, R2, UR20, RZ ;  /* 0x0000001402037c24 */ /* 0x001fca000f8e02ff */
[----:B---3--:R-:W-:-:S04]  /*06f0*/  IADD3 R2, P0, PT, R3, R10, RZ ;  /* 0x0000000a03027210 */ /* 0x008fc80007f1e0ff */
[----:B------:R-:W-:-:S03]  /*0700*/  IADD3.X R3, PT, PT, RZ, R11, RZ, P0, !PT ;  /* 0x0000000bff037210 */ /* 0x000fc600007fe4ff */
[----:B------:R-:W-:-:S05]  /*0710*/  IMAD.WIDE.U32 R2, R0, 0x18, R2 ;  /* 0x0000001800027825 */ /* 0x000fca00078e0002 */
[----:B-1----:R-:W-:Y:S04]  /*0720*/  STG.E desc[UR18][R2.64], R5 ;  /* 0x0000000502007986 */ /* 0x002fe8000c101912 */
[----:B------:R-:W-:Y:S04]  /*0730*/  STG.E desc[UR18][R2.64+0x4], R4 ;  /* 0x0000040402007986 */ /* 0x000fe8000c101912 */
[----:B------:R-:W-:Y:S04]  /*0740*/  STG.E desc[UR18][R2.64+0x8], R6 ;  /* 0x0000080602007986 */ /* 0x000fe8000c101912 */
[----:B------:R-:W-:Y:S04]  /*0750*/  STG.E desc[UR18][R2.64+0xc], R7 ;  /* 0x00000c0702007986 */ /* 0x000fe8000c101912 */
[----:B--2---:R-:W-:Y:S04]  /*0760*/  STG.E desc[UR18][R2.64+0x10], R8 ;  /* 0x0000100802007986 */ /* 0x004fe8000c101912 */
[----:B------:R-:W-:Y:S01]  /*0770*/  STG.E desc[UR18][R2.64+0x14], R9 ;  /* 0x0000140902007986 */ /* 0x000fe2000c101912 */
[----:B------:R-:W-:Y:S05]  /*0780*/  EXIT ;  /* 0x000000000000794d */ /* 0x000fea0003800000 */
.L_x_9:
[----:B------:R-:W-:-:S00]  /*0790*/  BRA `(.L_x_9) ;  /* 0xfffffffc00fc7947 */ /* 0x000fc0000383ffff */
[----:B------:R-:W-:-:S00]  /*07a0*/  NOP ;  /* 0x0000000000007918 */ /* 0x000fc00000000000 */
        /* <DEDUP_REMOVED lines=13> */
.L_x_28:


//--------------------- .text.gst_cuda_feature_extractor_kernel --------------------------
	.section	.text.gst_cuda_feature_extractor_kernel,"ax",@progbits
	.align	128
        .global         gst_cuda_feature_extractor_kernel
        .type           gst_cuda_feature_extractor_kernel,@function
        .size           gst_cuda_feature_extractor_kernel,(.L_x_27 - gst_cuda_feature_extractor_kernel)
        .other          gst_cuda_feature_extractor_kernel,@"STO_CUDA_ENTRY STV_DEFAULT"
gst_cuda_feature_extractor_kernel:
.text.gst_cuda_feature_extractor_kernel:
[----:B------:R-:W-:Y:S01]  /*0000*/  LDC R1, c[0x0][0x37c] ;  /* 0x0000df00ff017b82 */ /* 0x000fe20000000800 */
[----:B------:R-:W0:Y:S01]  /*0010*/  LDCU UR13, c[0x0][0x3b8] ;  /* 0x00007700ff0d77ac */ /* 0x000e220008000800 */
[----:B------:R-:W1:Y:S06]  /*0020*/  S2R R4, SR_TID.Y ;  /* 0x0000000000047919 */ /* 0x000e6c0000002200 */
[----:B------:R-:W-:Y:S01]  /*0030*/  S2UR UR11, SR_CTAID.Y ;  /* 0x00000000000b79c3 */ /* 0x000fe20000002600 */
[----:B------:R-:W-:Y:S01]  /*0040*/  IMAD.MOV.U32 R2, RZ, RZ, RZ ;  /* 0x000000ffff027224 */ /* 0x000fe200078e00ff */
[----:B------:R-:W2:Y:S01]  /*0050*/  LDCU.64 UR14, c[0x0][0x3a8] ;  /* 0x00007500ff0e77ac */ /* 0x000ea20008000a00 */
[----:B------:R-:W3:Y:S01]  /*0060*/  S2R R0, SR_CTAID.X ;  /* 0x0000000000007919 */ /* 0x000ee20000002500 */
[----:B------:R-:W-:Y:S01]  /*0070*/  BSSY.RECONVERGENT B0, `(.L_x_10) ;  /* 0x00000ae000007945 */ /* 0x000fe20003800200 */
[----:B------:R-:W4:Y:S01]  /*0080*/  LDCU.64 UR16, c[0x0][0x3b0] ;  /* 0x00007600ff1077ac */ /* 0x000f220008000a00 */
[----:B------:R-:W3:Y:S02]  /*0090*/  S2R R5, SR_TID.X ;  /* 0x0000000000057919 */ /* 0x000ee40000002100 */
[----:B------:R-:W1:Y:S01]  /*00a0*/  LDC R7, c[0x0][0x364] ;  /* 0x0000d900ff077b82 */ /* 0x000e620000000800 */
[----:B------:R-:W3:Y:S01]  /*00b0*/  LDCU UR12, c[0x0][0x360] ;  /* 0x00006c00ff0c77ac */ /* 0x000ee20008000800 */
[----:B------:R-:W5:Y:S01]  /*00c0*/  LDCU.64 UR18, c[0x0][0x398] ;  /* 0x00007300ff1277ac */ /* 0x000f620008000a00 */
[----:B0-----:R-:W0:Y:S05]  /*00d0*/  I2F.U32.RP R6, UR13 ;  /* 0x0000000d00067d06 */ /* 0x001e2a0008209000 */
[----:B------:R-:W2:Y:S01]  /*00e0*/  S2UR UR9, SR_CgaCtaId ;  /* 0x00000000000979c3 */ /* 0x000ea20000008800 */
[----:B------:R-:W-:Y:S01]  /*00f0*/  ISETP.NE.U32.AND P3, PT, RZ, UR13, PT ;  /* 0x0000000dff007c0c */ /* 0x000fe2000bf65070 */
[----:B------:R-:W-:-:S02]  /*0100*/  UMOV UR4, 0x400 ;  /* 0x0000040000047882 */ /* 0x000fc40000000000 */
[----:B------:R-:W-:Y:S02]  /*0110*/  UIADD3 UR5, UPT, UPT, UR4, 0x4, URZ ;  /* 0x0000000404057890 */ /* 0x000fe4000fffe0ff */
[----:B------:R-:W-:Y:S02]  /*0120*/  UIADD3 UR6, UPT, UPT, UR4, 0x8, URZ ;  /* 0x0000000804067890 */ /* 0x000fe4000fffe0ff */
[----:B------:R-:W-:Y:S02]  /*0130*/  UIADD3 UR7, UPT, UPT, UR4, 0xc, URZ ;  /* 0x0000000c04077890 */ /* 0x000fe4000fffe0ff */
[----:B------:R-:W-:Y:S01]  /*0140*/  UIADD3 UR8, UPT, UPT, UR4, 0x10, URZ ;  /* 0x0000001004087890 */ /* 0x000fe2000fffe0ff */
[----:B0-----:R-:W0:Y:S01]  /*0150*/  MUFU.RCP R6, R6 ;  /* 0x0000000600067308 */ /* 0x001e220000001000 */
[----:B--2---:R-:W-:Y:S02]  /*0160*/  ULEA UR10, UR9, UR4, 0x18 ;  /* 0x00000004090a7291 */ /* 0x004fe4000f8ec0ff */
[----:B------:R-:W-:-:S02]  /*0170*/  UIADD3 UR4, UPT, UPT, UR4, 0x14, URZ ;  /* 0x0000001404047890 */ /* 0x000fc4000fffe0ff */
[----:B------:R-:W-:Y:S02]  /*0180*/  ULEA UR5, UR9, UR5, 0x18 ;  /* 0x0000000509057291 */ /* 0x000fe4000f8ec0ff */
[----:B------:R-:W-:Y:S01]  /*0190*/  ULEA UR6, UR9, UR6, 0x18 ;  /* 0x0000000609067291 */ /* 0x000fe2000f8ec0ff */
[----:B0-----:R-:W-:Y:S01]  /*01a0*/  VIADD R3, R6, 0xffffffe ;  /* 0x0ffffffe06037836 */ /* 0x001fe20000000000 */
[----:B------:R-:W-:Y:S01]  /*01b0*/  ULEA UR7, UR9, UR7, 0x18 ;  /* 0x0000000709077291 */ /* 0x000fe2000f8ec0ff */
[----:B------:R-:W-:Y:S01]  /*01c0*/  ATOMS.EXCH RZ, [UR10], RZ ;  /* 0x000000ffffff798c */ /* 0x000fe2000c00000a */
[----:B------:R-:W-:Y:S02]  /*01d0*/  ULEA UR8, UR9, UR8, 0x18 ;  /* 0x0000000809087291 */ /* 0x000fe4000f8ec0ff */
[----:B------:R-:W-:Y:S01]  /*01e0*/  ULEA UR4, UR9, UR4, 0x18 ;  /* 0x0000000409047291 */ /* 0x000fe2000f8ec0ff */
[----:B------:R-:W0:Y:S01]  /*01f0*/  F2I.FTZ.U32.TRUNC.NTZ R3, R3 ;  /* 0x0000000300037305 */ /* 0x000e22000021f000 */
[----:B------:R-:W-:Y:S04]  /*0200*/  ATOMS.EXCH RZ, [UR5], RZ ;  /* 0x000000ffffff798c */ /* 0x000fe8000c000005 */
[----:B------:R-:W-:Y:S04]  /*0210*/  ATOMS.EXCH RZ, [UR6], RZ ;  /* 0x000000ffffff798c */ /* 0x000fe8000c000006 */
[----:B------:R-:W-:Y:S01]  /*0220*/  ATOMS.EXCH RZ, [UR7], RZ ;  /* 0x000000ffffff798c */ /* 0x000fe2000c000007 */
[----:B------:R-:W2:Y:S03]  /*0230*/  LDCU.64 UR6, c[0x0][0x358] ;  /* 0x00006b00ff0677ac */ /* 0x000ea60008000a00 */
[----:B------:R-:W-:Y:S01]  /*0240*/  ATOMS.EXCH RZ, [UR8], RZ ;  /* 0x000000ffffff798c */ /* 0x000fe2000c000008 */
[----:B0-----:R-:W-:-:S03]  /*0250*/  IMAD.MOV R9, RZ, RZ, -R3 ;  /* 0x000000ffff097224 */ /* 0x001fc600078e0a03 */
[----:B------:R-:W-:Y:S01]  /*0260*/  ATOMS.EXCH RZ, [UR4], RZ ;  /* 0x000000ffffff798c */ /* 0x000fe2000c000004 */
[----:B------:R-:W-:-:S04]  /*0270*/  IMAD R9, R9, UR13, RZ ;  /* 0x0000000d09097c24 */ /* 0x000fc8000f8e02ff */
[----:B------:R-:W-:-:S04]  /*0280*/  IMAD.HI.U32 R6, R3, R9, R2 ;  /* 0x0000000903067227 */ /* 0x000fc800078e0002 */
[----:B-1----:R-:W-:Y:S02]  /*0290*/  IMAD R2, R7, UR11, R4 ;  /* 0x0000000b07027c24 */ /* 0x002fe4000f8e0204 */
[----:B---3--:R-:W-:Y:S02]  /*02a0*/  IMAD R3, R0, UR12, R5 ;  /* 0x0000000c00037c24 */ /* 0x008fe4000f8e0205 */
[----:B------:R-:W-:Y:S01]  /*02b0*/  IMAD.HI.U32 R8, R6, R2, RZ ;  /* 0x0000000206087227 */ /* 0x000fe200078e00ff */
[----:B------:R-:W-:Y:S01]  /*02c0*/  BAR.SYNC.DEFER_BLOCKING 0x0 ;  /* 0x0000000000007b1d */ /* 0x000fe20000010000 */
[----:B----4-:R-:W-:Y:S02]  /*02d0*/  ISETP.GE.U32.AND P0, PT, R2, UR16, PT ;  /* 0x0000001002007c0c */ /* 0x010fe4000bf06070 */
[----:B------:R-:W-:Y:S01]  /*02e0*/  IMAD.HI.U32 R10, R6, R3, RZ ;  /* 0x00000003060a7227 */ /* 0x000fe200078e00ff */
[----:B------:R-:W-:Y:S02]  /*02f0*/  IADD3 R9, PT, PT, -R8, RZ, RZ ;  /* 0x000000ff08097210 */ /* 0x000fe40007ffe1ff */
[----:B------:R-:W-:Y:S01]  /*0300*/  ISETP.GE.U32.AND P1, PT, R3, UR14, PT ;  /* 0x0000000e03007c0c */ /* 0x000fe2000bf26070 */
[----:B------:R-:W-:-:S02]  /*0310*/  IMAD.MOV R12, RZ, RZ, -R10 ;  /* 0x000000ffff0c7224 */ /* 0x000fc400078e0a0a */
[----:B------:R-:W-:Y:S01]  /*0320*/  IMAD R6, R9, UR13, R2 ;  /* 0x0000000d09067c24 */ /* 0x000fe2000f8e0202 */
[----:B------:R-:W-:Y:S01]  /*0330*/  ISETP.GE.U32.AND.EX P1, PT, RZ, UR15, PT, P1 ;  /* 0x0000000fff007c0c */ /* 0x000fe2000bf26110 */
[----:B------:R-:W-:Y:S01]  /*0340*/  IMAD R9, R12, UR13, R3 ;  /* 0x0000000d0c097c24 */ /* 0x000fe2000f8e0203 */
[----:B------:R-:W-:Y:S02]  /*0350*/  LOP3.LUT R3, RZ, UR13, RZ, 0x33, !PT ;  /* 0x0000000dff037c12 */ /* 0x000fe4000f8e33ff */
[----:B------:R-:W-:Y:S02]  /*0360*/  ISETP.GE.U32.AND P5, PT, R6, UR13, PT ;  /* 0x0000000d06007c0c */ /* 0x000fe4000bfa6070 */
[----:B------:R-:W-:Y:S02]  /*0370*/  ISETP.GE.U32.AND P4, PT, R9, UR13, PT ;  /* 0x0000000d09007c0c */ /* 0x000fe4000bf86070 */
[----:B------:R-:W-:-:S09]  /*0380*/  ISETP.GE.U32.OR.EX P0, PT, RZ, UR17, P1, P0 ;  /* 0x00000011ff007c0c */ /* 0x000fd20008f06500 */
[----:B------:R-:W-:Y:S01]  /*0390*/  @P5 VIADD R6, R6, -UR13 ;  /* 0x8000000d06065c36 */ /* 0x000fe20008000000 */
[----:B------:R-:W-:Y:S01]  /*03a0*/  @P5 IADD3 R8, PT, PT, R8, 0x1, RZ ;  /* 0x0000000108085810 */ /* 0x000fe20007ffe0ff */
[----:B------:R-:W-:Y:S02]  /*03b0*/  @P4 VIADD R9, R9, -UR13 ;  /* 0x8000000d09094c36 */ /* 0x000fe40008000000 */
[----:B------:R-:W-:Y:S01]  /*03c0*/  @P4 VIADD R10, R10, 0x1 ;  /* 0x000000010a0a4836 */ /* 0x000fe20000000000 */
[----:B------:R-:W-:Y:S02]  /*03d0*/  ISETP.GE.U32.AND P6, PT, R6, UR13, PT ;  /* 0x0000000d06007c0c */ /* 0x000fe4000bfc6070 */
[----:B------:R-:W-:-:S11]  /*03e0*/  ISETP.GE.U32.AND P2, PT, R9, UR13, PT ;  /* 0x0000000d09007c0c */ /* 0x000fd6000bf46070 */
[----:B------:R-:W-:Y:S02]  /*03f0*/  @P6 VIADD R8, R8, 0x1 ;  /* 0x0000000108086836 */ /* 0x000fe40000000000 */
[----:B------:R-:W-:-:S03]  /*0400*/  @P2 VIADD R10, R10, 0x1 ;  /* 0x000000010a0a2836 */ /* 0x000fc60000000000 */
[C---:B------:R-:W-:Y:S02]  /*0410*/  SEL R8, R3.reuse, R8, !P3 ;  /* 0x0000000803087207 */ /* 0x040fe40005800000 */
[----:B------:R-:W-:Y:S02]  /*0420*/  SEL R6, R3, R10, !P3 ;  /* 0x0000000a03067207 */ /* 0x000fe40005800000 */
[----:B-----5:R-:W-:-:S04]  /*0430*/  ISETP.GE.U32.AND P1, PT, R8, UR18, PT ;  /* 0x0000001208007c0c */ /* 0x020fc8000bf26070 */
[----:B------:R-:W-:-:S13]  /*0440*/  ISETP.GE.U32.OR.EX P0, PT, RZ, UR19, P0, P1 ;  /* 0x00000013ff007c0c */ /* 0x000fda0008706510 */
[----:B--2---:R-:W-:Y:S05]  /*0450*/  @P0 BRA `(.L_x_11) ;  /* 0x0000000400bc0947 */ /* 0x004fea0003800000 */
[----:B------:R-:W0:Y:S01]  /*0460*/  LDCU UR4, c[0x0][0x394] ;  /* 0x00007280ff0477ac */ /* 0x000e220008000800 */
[----:B------:R-:W0:Y:S02]  /*0470*/  LDCU UR5, c[0x0][0x3a4] ;  /* 0x00007480ff0577ac */ /* 0x000e240008000800 */
[----:B0-----:R-:W-:-:S04]  /*0480*/  ULOP3.LUT UR4, UR4, UR5, URZ, 0xfc, !UPT ;  /* 0x0000000504047292 */ /* 0x001fc8000f8efcff */
[----:B------:R-:W-:-:S09]  /*0490*/  UISETP.NE.U32.AND UP0, UPT, UR4, URZ, UPT ;  /* 0x000000ff0400728c */ /* 0x000fd2000bf05070 */
[----:B------:R-:W-:Y:S05]  /*04a0*/  BRA.U UP0, `(.L_x_12) ;  /* 0x0000000100587547 */ /* 0x000fea000b800000 */
[----:B------:R-:W0:Y:S01]  /*04b0*/  LDCU UR4, c[0x0][0x3a0] ;  /* 0x00007400ff0477ac */ /* 0x000e220008000800 */
[----:B------:R-:W1:Y:S01]  /*04c0*/  LDC R10, c[0x0][0x390] ;  /* 0x0000e400ff0a7b82 */ /* 0x000e620000000800 */
[----:B0-----:R-:W0:Y:S01]  /*04d0*/  I2F.U32.RP R9, UR4 ;  /* 0x0000000400097d06 */ /* 0x001e220008209000 */
[----:B------:R-:W-:-:S07]  /*04e0*/  ISETP.NE.U32.AND P2, PT, RZ, UR4, PT ;  /* 0x00000004ff007c0c */ /* 0x000fce000bf45070 */
[----:B0-----:R-:W0:Y:S02]  /*04f0*/  MUFU.RCP R9, R9 ;  /* 0x0000000900097308 */ /* 0x001e240000001000 */
[----:B0-----:R-:W-:-:S06]  /*0500*/  IADD3 R2, PT, PT, R9, 0xffffffe, RZ ;  /* 0x0ffffffe09027810 */ /* 0x001fcc0007ffe0ff */
[----:B------:R0:W2:Y:S02]  /*0510*/  F2I.FTZ.U32.TRUNC.NTZ R3, R2 ;  /* 0x0000000200037305 */ /* 0x0000a4000021f000 */
[----:B0-----:R-:W-:Y:S02]  /*0520*/  IMAD.MOV.U32 R2, RZ, RZ, RZ ;  /* 0x000000ffff027224 */ /* 0x001fe400078e00ff */
[----:B--2---:R-:W-:-:S04]  /*0530*/  IMAD.MOV R11, RZ, RZ, -R3 ;  /* 0x000000ffff0b7224 */ /* 0x004fc800078e0a03 */
[----:B------:R-:W-:-:S04]  /*0540*/  IMAD R11, R11, UR4, RZ ;  /* 0x000000040b0b7c24 */ /* 0x000fc8000f8e02ff */
[----:B------:R-:W-:-:S06]  /*0550*/  IMAD.HI.U32 R3, R3, R11, R2 ;  /* 0x0000000b03037227 */ /* 0x000fcc00078e0002 */
[----:B-1----:R-:W-:-:S04]  /*0560*/  IMAD.HI.U32 R2, R3, R10, RZ ;  /* 0x0000000a03027227 */ /* 0x002fc800078e00ff */
[----:B------:R-:W-:-:S04]  /*0570*/  IMAD.MOV R3, RZ, RZ, -R2 ;  /* 0x000000ffff037224 */ /* 0x000fc800078e0a02 */
[----:B------:R-:W-:-:S05]  /*0580*/  IMAD R3, R3, UR4, R10 ;  /* 0x0000000403037c24 */ /* 0x000fca000f8e020a */
[----:B------:R-:W-:-:S13]  /*0590*/  ISETP.GE.U32.AND P0, PT, R3, UR4, PT ;  /* 0x0000000403007c0c */ /* 0x000fda000bf06070 */
[----:B------:R-:W-:Y:S01]  /*05a0*/  @P0 IADD3 R3, PT, PT, R3, -UR4, RZ ;  /* 0x8000000403030c10 */ /* 0x000fe2000fffe0ff */
[----:B------:R-:W-:-:S03]  /*05b0*/  @P0 VIADD R2, R2, 0x1 ;  /* 0x0000000102020836 */ /* 0x000fc60000000000 */
[----:B------:R-:W-:Y:S01]  /*05c0*/  ISETP.GE.U32.AND P1, PT, R3, UR4, PT ;  /* 0x0000000403007c0c */ /* 0x000fe2000bf26070 */
[----:B------:R-:W-:-:S12]  /*05d0*/  IMAD.MOV.U32 R3, RZ, RZ, RZ ;  /* 0x000000ffff037224 */ /* 0x000fd800078e00ff */
[----:B------:R-:W-:Y:S01]  /*05e0*/  @P1 VIADD R2, R2, 0x1 ;  /* 0x0000000102021836 */ /* 0x000fe20000000000 */
[----:B------:R-:W-:Y:S01]  /*05f0*/  @!P2 LOP3.LUT R2, RZ, UR4, RZ, 0x33, !PT ;  /* 0x00000004ff02ac12 */ /* 0x000fe2000f8e33ff */
[----:B------:R-:W-:Y:S06]  /*0600*/  BRA `(.L_x_13) ;  /* 0x0000000000087947 */ /* 0x000fec0003800000 */
.L_x_12:
[----:B------:R-:W-:-:S07]  /*0610*/  MOV R10, 0x630 ;  /* 0x00000630000a7802 */ /* 0x000fce0000000f00 */
[----:B------:R-:W-:Y:S05]  /*0620*/  CALL.REL.NOINC `($__internal_0_$__cuda_sm20_div_u64) ;  /* 0x0000000400ac7944 */ /* 0x000fea0003c00000 */
.L_x_13:
[----:B------:R-:W-:-:S04]  /*0630*/  ISETP.GT.U32.AND P0, PT, R2, R6, PT ;  /* 0x000000060200720c */ /* 0x000fc80003f04070 */
[----:B------:R-:W-:-:S13]  /*0640*/  ISETP.GT.U32.AND.EX P0, PT, R3, RZ, PT, P0 ;  /* 0x000000ff0300720c */ /* 0x000fda0003f04100 */
[----:B------:R-:W-:Y:S05]  /*0650*/  @!P0 BRA `(.L_x_11) ;  /* 0x00000004003c8947 */ /* 0x000fea0003800000 */
[----:B------:R-:W0:Y:S01]  /*0660*/  LDCU.64 UR8, c[0x0][0x3a0] ;  /* 0x00007400ff0877ac */ /* 0x000e220008000a00 */
[----:B------:R-:W1:Y:S01]  /*0670*/  LDCU UR4, c[0x0][0x388] ;  /* 0x00007100ff0477ac */ /* 0x000e620008000800 */
[----:B0-----:R-:W-:-:S04]  /*0680*/  UISETP.NE.U32.AND UP0, UPT, UR8, 0x8, UPT ;  /* 0x000000080800788c */ /* 0x001fc8000bf05070 */
[----:B------:R-:W-:Y:S01]  /*0690*/  UISETP.NE.AND.EX UP0, UPT, UR9, URZ, UPT, UP0 ;  /* 0x000000ff0900728c */ /* 0x000fe2000bf05300 */
[----:B-1----:R-:W-:-:S08]  /*06a0*/  IMAD R8, R8, UR4, RZ ;  /* 0x0000000408087c24 */ /* 0x002fd0000f8e02ff */
[----:B------:R-:W-:Y:S05]  /*06b0*/  BRA.U !UP0, `(.L_x_14) ;  /* 0x00000001083c7547 */ /* 0x000fea000b800000 */
[----:B------:R-:W-:Y:S01]  /*06c0*/  UISETP.NE.U32.AND UP0, UPT, UR8, 0x4, UPT ;  /* 0x000000040800788c */ /* 0x000fe2000bf05070 */
[----:B------:R-:W-:-:S03]  /*06d0*/  CS2R R2, SRZ ;  /* 0x0000000000027805 */ /* 0x000fc6000001ff00 */
[----:B------:R-:W-:-:S09]  /*06e0*/  UISETP.NE.AND.EX UP0, UPT, UR9, URZ, UPT, UP0 ;  /* 0x000000ff0900728c */ /* 0x000fd2000bf05300 */
[----:B------:R-:W-:Y:S05]  /*06f0*/  BRA.U UP0, `(.L_x_15) ;  /* 0x0000000100447547 */ /* 0x000fea000b800000 */
[----:B------:R-:W0:Y:S02]  /*0700*/  LDCU.64 UR4, c[0x0][0x380] ;  /* 0x00007000ff0477ac */ /* 0x000e240008000a00 */
[----:B0-----:R-:W-:-:S04]  /*0710*/  IADD3 R9, P0, PT, R8, UR4, RZ ;  /* 0x0000000408097c10 */ /* 0x001fc8000ff1e0ff */
[----:B------:R-:W-:Y:S02]  /*0720*/  IADD3.X R3, PT, PT, RZ, UR5, RZ, P0, !PT ;  /* 0x00000005ff037c10 */ /* 0x000fe400087fe4ff */
[----:B------:R-:W-:-:S04]  /*0730*/  LEA R8, P0, R6, R9, 0x2 ;  /* 0x0000000906087211 */ /* 0x000fc800078010ff */
[----:B------:R-:W-:-:S05]  /*0740*/  LEA.HI.X R9, R6, R3, RZ, 0x2, P0 ;  /* 0x0000000306097211 */ /* 0x000fca00000f14ff */
[----:B------:R-:W2:Y:S02]  /*0750*/  LDG.E R8, desc[UR6][R8.64] ;  /* 0x0000000608087981 */ /* 0x000ea4000c1e1900 */
[----:B--2---:R-:W0:Y:S08]  /*0760*/  I2F.S16 R2, R8 ;  /* 0x0000000800027306 */ /* 0x004e300000101400 */
[----:B------:R-:W1:Y:S01]  /*0770*/  I2F.S16 R3, R8.H1 ;  /* 0x1000000800037306 */ /* 0x000e620000101400 */
[----:B0-----:R-:W-:Y:S01]  /*0780*/  FMUL R2, R2, 0.03125 ;  /* 0x3d00000002027820 */ /* 0x001fe20000400000 */
[----:B-1----:R-:W-:Y:S01]  /*0790*/  FMUL R3, R3, 0.03125 ;  /* 0x3d00000003037820 */ /* 0x002fe20000400000 */
[----:B------:R-:W-:Y:S06]  /*07a0*/  BRA `(.L_x_15) ;  /* 0x0000000000187947 */ /* 0x000fec0003800000 */
.L_x_14:
[----:B------:R-:W0:Y:S02]  /*07b0*/  LDCU.64 UR4, c[0x0][0x380] ;  /* 0x00007000ff0477ac */ /* 0x000e240008000a00 */
[----:B0-----:R-:W-:-:S05]  /*07c0*/  IADD3 R3, P0, PT, R8, UR4, RZ ;  /* 0x0000000408037c10 */ /* 0x001fca000ff1e0ff */
[----:B------:R-:W-:Y:S01]  /*07d0*/  IMAD.X R9, RZ, RZ, UR5, P0 ;  /* 0x00000005ff097e24 */ /* 0x000fe200080e06ff */
[----:B------:R-:W-:-:S04]  /*07e0*/  LEA R2, P0, R6, R3, 0x3 ;  /* 0x0000000306027211 */ /* 0x000fc800078018ff */
[----:B------:R-:W-:-:S06]  /*07f0*/  LEA.HI.X R3, R6, R9, RZ, 0x3, P0 ;  /* 0x0000000906037211 */ /* 0x000fcc00000f1cff */
[----:B------:R-:W5:Y:S03]  /*0800*/  LDG.E.64 R2, desc[UR6][R2.64] ;  /* 0x0000000602027981 */ /* 0x000f66000c1e1b00 */
.L_x_15:
[----:B------:R-:W0:Y:S01]  /*0810*/  S2R R9, SR_CgaCtaId ;  /* 0x0000000000097919 */ /* 0x000e220000008800 */
[----:B------:R-:W1:Y:S01]  /*0820*/  LDC R13, c[0x0][0x3c0] ;  /* 0x0000f000ff0d7b82 */ /* 0x000e620000000800 */
[----:B------:R-:W-:Y:S01]  /*0830*/  MOV R6, 0x400 ;  /* 0x0000040000067802 */ /* 0x000fe20000000f00 */
[----:B-----5:R-:W-:Y:S01]  /*0840*/  FMUL R12, R3, R3 ;  /* 0x00000003030c7220 */ /* 0x020fe20000400000 */
[----:B------:R-:W-:Y:S03]  /*0850*/  BSSY.RECONVERGENT B1, `(.L_x_16) ;  /* 0x0000017000017945 */ /* 0x000fe60003800200 */
[----:B------:R-:W-:-:S05]  /*0860*/  VIADD R8, R6, 0x4 ;  /* 0x0000000406087836 */ /* 0x000fca0000000000 */
[----:B0-----:R-:W-:Y:S01]  /*0870*/  LEA R10, R9, R8, 0x18 ;  /* 0x00000008090a7211 */ /* 0x001fe200078ec0ff */
[----:B------:R-:W-:-:S04]  /*0880*/  FMUL R8, R2, R2 ;  /* 0x0000000202087220 */ /* 0x000fc80000400000 */
[----:B------:R0:W-:Y:S01]  /*0890*/  ATOMS.POPC.INC.32 RZ, [R10+URZ] ;  /* 0x000000000aff7f8c */ /* 0x0001e2000d8000ff */
[C---:B-1----:R-:W-:Y:S01]  /*08a0*/  FSETP.GT.AND P0, PT, R8.reuse, R13, PT ;  /* 0x0000000d0800720b */ /* 0x042fe20003f04000 */
[----:B------:R-:W-:-:S12]  /*08b0*/  FADD R8, R8, R12 ;  /* 0x0000000c08087221 */ /* 0x000fd80000000000 */
[----:B0-----:R-:W-:Y:S05]  /*08c0*/  @!P0 BRA `(.L_x_17) ;  /* 0x00000000003c8947 */ /* 0x001fea0003800000 */
[----:B------:R-:W-:-:S13]  /*08d0*/  FSETP.GE.AND P0, PT, R2, RZ, PT ;  /* 0x000000ff0200720b */ /* 0x000fda0003f06000 */
[----:B------:R-:W-:Y:S05]  /*08e0*/  @!P0 BRA `(.L_x_18) ;  /* 0x00000000001c8947 */ /* 0x000fea0003800000 */
[----:B------:R-:W-:-:S04]  /*08f0*/  IADD3 R10, PT, PT, R6, 0x8, RZ ;  /* 0x00000008060a7810 */ /* 0x000fc80007ffe0ff */
[----:B------:R-:W-:-:S07]  /*0900*/  LEA R14, R9, R10, 0x18 ;  /* 0x0000000a090e7211 */ /* 0x000fce00078ec0ff */
.L_x_19:
[----:B------:R-:W0:Y:S02]  /*0910*/  LDS R10, [R14] ;  /* 0x000000000e0a7984 */ /* 0x000e240000000800 */
[----:B0-----:R-:W-:-:S05]  /*0920*/  FADD R11, R2, R10 ;  /* 0x0000000a020b7221 */ /* 0x001fca0000000000 */
[----:B------:R-:W0:Y:S02]  /*0930*/  ATOMS.CAST.SPIN P0, [R14], R10, R11 ;  /* 0x0000000a0e00758d */ /* 0x000e24000180000b */
[----:B0-----:R-:W-:Y:S05]  /*0940*/  @!P0 BRA `(.L_x_19) ;  /* 0xfffffffc00f08947 */ /* 0x001fea000383ffff */
[----:B------:R-:W-:Y:S05]  /*0950*/  BRA `(.L_x_17) ;  /* 0x0000000000187947 */ /* 0x000fea0003800000 */
.L_x_18:
[----:B------:R-:W-:-:S05]  /*0960*/  VIADD R10, R6, 0xc ;  /* 0x0000000c060a7836 */ /* 0x000fca0000000000 */
[----:B------:R-:W-:-:S07]  /*0970*/  LEA R14, R9, R10, 0x18 ;  /* 0x0000000a090e7211 */ /* 0x000fce00078ec0ff */
.L_x_20:
[----:B------:R-:W0:Y:S02]  /*0980*/  LDS R10, [R14] ;  /* 0x000000000e0a7984 */ /* 0x000e240000000800 */
[----:B0-----:R-:W-:-:S05]  /*0990*/  FADD R11, -R2, R10 ;  /* 0x0000000a020b7221 */ /* 0x001fca0000000100 */
[----:B------:R-:W0:Y:S02]  /*09a0*/  ATOMS.CAST.SPIN P0, [R14], R10, R11 ;  /* 0x0000000a0e00758d */ /* 0x000e24000180000b */
[----:B0-----:R-:W-:Y:S05]  /*09b0*/  @!P0 BRA `(.L_x_20) ;  /* 0xfffffffc00f08947 */ /* 0x001fea000383ffff */
.L_x_17:
[----:B------:R-:W-:Y:S05]  /*09c0*/  BSYNC.RECONVERGENT B1 ;  /* 0x0000000000017941 */ /* 0x000fea0003800200 */
.L_x_16:
[----:B------:R-:W-:Y:S01]  /*09d0*/  FSETP.GT.AND P0, PT, R12, R13, PT ;  /* 0x0000000d0c00720b */ /* 0x000fe20003f04000 */
[----:B------:R-:W-:-:S12]  /*09e0*/  BSSY.RECONVERGENT B1, `(.L_x_21) ;  /* 0x0000011000017945 */ /* 0x000fd80003800200 */
[----:B------:R-:W-:Y:S05]  /*09f0*/  @!P0 BRA `(.L_x_22) ;  /* 0x00000000003c8947 */ /* 0x000fea0003800000 */
[----:B------:R-:W-:-:S13]  /*0a00*/  FSETP.GE.AND P0, PT, R3, RZ, PT ;  /* 0x000000ff0300720b */ /* 0x000fda0003f06000 */
[----:B------:R-:W-:Y:S05]  /*0a10*/  @!P0 BRA `(.L_x_23) ;  /* 0x00000000001c8947 */ /* 0x000fea0003800000 */
[----:B------:R-:W-:-:S05]  /*0a20*/  VIADD R2, R6, 0x10 ;  /* 0x0000001006027836 */ /* 0x000fca0000000000 */
[----:B------:R-:W-:-:S07]  /*0a30*/  LEA R2, R9, R2, 0x18 ;  /* 0x0000000209027211 */ /* 0x000fce00078ec0ff */
.L_x_24:
[----:B------:R-:W0:Y:S02]  /*0a40*/  LDS R10, [R2] ;  /* 0x00000000020a7984 */ /* 0x000e240000000800 */
[----:B0-----:R-:W-:-:S05]  /*0a50*/  FADD R11, R3, R10 ;  /* 0x0000000a030b7221 */ /* 0x001fca0000000000 */
[----:B------:R-:W0:Y:S02]  /*0a60*/  ATOMS.CAST.SPIN P0, [R2], R10, R11 ;  /* 0x0000000a0200758d */ /* 0x000e24000180000b */
[----:B0-----:R-:W-:Y:S05]  /*0a70*/  @!P0 BRA `(.L_x_24) ;  /* 0xfffffffc00f08947 */ /* 0x001fea000383ffff */
[----:B------:R-:W-:Y:S05]  /*0a80*/  BRA `(.L_x_22) ;  /* 0x0000000000187947 */ /* 0x000fea0003800000 */
.L_x_23:
[----:B------:R-:W-:-:S04]  /*0a90*/  IADD3 R2, PT, PT, R6, 0x14, RZ ;  /* 0x0000001406027810 */ /* 0x000fc80007ffe0ff */
[----:B------:R-:W-:-:S07]  /*0aa0*/  LEA R2, R9, R2, 0x18 ;  /* 0x0000000209027211 */ /* 0x000fce00078ec0ff */
.L_x_25:
[----:B------:R-:W0:Y:S02]  /*0ab0*/  LDS R10, [R2] ;  /* 0x00000000020a7984 */ /* 0x000e240000000800 */
[----:B0-----:R-:W-:-:S05]  /*0ac0*/  FADD R11, -R3, R10 ;  /* 0x0000000a030b7221 */ /* 0x001fca0000000100 */
[----:B------:R-:W0:Y:S02]  /*0ad0*/  ATOMS.CAST.SPIN P0, [R2], R10, R11 ;  /* 0x0000000a0200758d */ /* 0x000e24000180000b */
[----:B0-----:R-:W-:Y:S05]  /*0ae0*/  @!P0 BRA `(.L_x_25) ;  /* 0xfffffffc00f08947 */ /* 0x001fea000383ffff */
.L_x_22:
[----:B------:R-:W-:Y:S05]  /*0af0*/  BSYNC.RECONVERGENT B1 ;  /* 0x0000000000017941 */ /* 0x000fea0003800200 */
.L_x_21:
[----:B------:R-:W0:Y:S02]  /*0b00*/  LDCU UR4, c[0x0][0x3bc] ;  /* 0x00007780ff0477ac */ /* 0x000e240008000800 */
[----:B0-----:R-:W-:-:S13]  /*0b10*/  FSETP.GT.AND P0, PT, R8, UR4, PT ;  /* 0x0000000408007c0b */ /* 0x001fda000bf04000 */
[----:B------:R-:W-:Y:S05]  /*0b20*/  @!P0 BRA `(.L_x_11) ;  /* 0x0000000000088947 */ /* 0x000fea0003800000 */
[----:B------:R-:W-:-:S05]  /*0b30*/  LEA R6, R9, R6, 0x18 ;  /* 0x0000000609067211 */ /* 0x000fca00078ec0ff */
[----:B------:R0:W-:Y:S02]  /*0b40*/  ATOMS.POPC.INC.32 RZ, [R6+URZ] ;  /* 0x0000000006ff7f8c */ /* 0x0001e4000d8000ff */
.L_x_11:
[----:B------:R-:W-:Y:S05]  /*0b50*/  BSYNC.RECONVERGENT B0 ;  /* 0x0000000000007941 */ /* 0x000fea0003800200 */
.L_x_10:
[----:B------:R-:W-:Y:S01]  /*0b60*/  BAR.SYNC.DEFER_BLOCKING 0x0 ;  /* 0x0000000000007b1d */ /* 0x000fe20000010000 */
[----:B------:R-:W-:Y:S02]  /*0b70*/  VIADD R5, R5, 0x1 ;  /* 0x0000000105057836 */ /* 0x000fe40000000000 */
[----:B------:R-:W-:-:S03]  /*0b80*/  VIADD R4, R4, 0x1 ;  /* 0x0000000104047836 */ /* 0x000fc60000000000 */
[----:B------:R-:W-:-:S04]  /*0b90*/  ISETP.NE.AND P0, PT, R5, UR12, PT ;  /* 0x0000000c05007c0c */ /* 0x000fc8000bf05270 */
[----:B------:R-:W-:-:S13]  /*0ba0*/  ISETP.NE.OR P0, PT, R4, R7, P0 ;  /* 0x000000070400720c */ /* 0x000fda0000705670 */
[----:B------:R-:W-:Y:S05]  /*0bb0*/  @P0 EXIT ;  /* 0x000000000000094d */ /* 0x000fea0003800000 */
[----:B------:R-:W1:Y:S01]  /*0bc0*/  S2UR UR5, SR_CgaCtaId ;  /* 0x00000000000579c3 */ /* 0x000e620000008800 */
[----:B------:R-:W-:-:S07]  /*0bd0*/  UMOV UR4, 0x400 ;  /* 0x0000040000047882 */ /* 0x000fce0000000000 */
[----:B------:R-:W2:Y:S08]  /*0be0*/  LDC R2, c[0x0][0x3d0] ;  /* 0x0000f400ff027b82 */ /* 0x000eb00000000800 */
[----:B------:R-:W3:Y:S01]  /*0bf0*/  LDC.64 R10, c[0x0][0x3c8] ;  /* 0x0000f200ff0a7b82 */ /* 0x000ee20000000a00 */
[----:B-1----:R-:W-:Y:S01]  /*0c00*/  ULEA UR4, UR5, UR4, 0x18 ;  /* 0x0000000405047291 */ /* 0x002fe2000f8ec0ff */
[----:B--2---:R-:W-:-:S08]  /*0c10*/  IMAD R3, R2, UR11, RZ ;  /* 0x0000000b02037c24 */ /* 0x004fd0000f8e02ff */
[----:B0-----:R-:W0:Y:S04]  /*0c20*/  LDS.128 R4, [UR4] ;  /* 0x00000004ff047984 */ /* 0x001e280008000c00 */
[----:B------:R-:W1:Y:S01]  /*0c30*/  LDS.64 R8, [UR4+0x10] ;  /* 0x00001004ff087984 */ /* 0x000e620008000a00 */
[----:B---3--:R-:W-:-:S04]  /*0c40*/  IADD3 R2, P0, PT, R3, R10, RZ ;  /* 0x0000000a03027210 */ /* 0x008fc80007f1e0ff */
[----:B------:R-:W-:-:S03]  /*0c50*/  IADD3.X R3, PT, PT, RZ, R11, RZ, P0, !PT ;  /* 0x0000000bff037210 */ /* 0x000fc600007fe4ff */
[----:B------:R-:W-:-:S05]  /*0c60*/  IMAD.WIDE.U32 R2, R0, 0x18, R2 ;  /* 0x0000001800027825 */ /* 0x000fca00078e0002 */
[----:B0-----:R-:W-:Y:S04]  /*0c70*/  STG.E desc[UR6][R2.64], R5 ;  /* 0x0000000502007986 */ /* 0x001fe8000c101906 */
[----:B------:R-:W-:Y:S04]  /*0c80*/  STG.E desc[UR6][R2.64+0x4], R4 ;  /* 0x0000040402007986 */ /* 0x000fe8000c101906 */
[----:B------:R-:W-:Y:S04]  /*0c90*/  STG.E desc[UR6][R2.64+0x8], R6 ;  /* 0x0000080602007986 */ /* 0x000fe8000c101906 */
[----:B------:R-:W-:Y:S04]  /*0ca0*/  STG.E desc[UR6][R2.64+0xc], R7 ;  /* 0x00000c0702007986 */ /* 0x000fe8000c101906 */
[----:B-1----:R-:W-:Y:S04]  /*0cb0*/  STG.E desc[UR6][R2.64+0x10], R8 ;  /* 0x0000100802007986 */ /* 0x002fe8000c101906 */
[----:B------:R-:W-:Y:S01]  /*0cc0*/  STG.E desc[UR6][R2.64+0x14], R9 ;  /* 0x0000140902007986 */ /* 0x000fe2000c101906 */
[----:B------:R-:W-:Y:S05]  /*0cd0*/  EXIT ;  /* 0x000000000000794d */ /* 0x000fea0003800000 */
        .weak           $__internal_0_$__cuda_sm20_div_u64
        .type           $__internal_0_$__cuda_sm20_div_u64,@function
        .size           $__internal_0_$__cuda_sm20_div_u64,(.L_x_27 - $__internal_0_$__cuda_sm20_div_u64)
$__internal_0_$__cuda_sm20_div_u64:
[----:B------:R-:W0:Y:S01]  /*0ce0*/  LDCU.64 UR4, c[0x0][0x3a0] ;  /* 0x00007400ff0477ac */ /* 0x000e220008000a00 */
[----:B------:R-:W1:Y:S01]  /*0cf0*/  LDC.64 R2, c[0x0][0x3a0] ;  /* 0x0000e800ff027b82 */ /* 0x000e620000000a00 */
[----:B0-----:R-:W0:Y:S01]  /*0d00*/  I2F.U64.RP R9, UR4 ;  /* 0x0000000400097d12 */ /* 0x001e220008309000 */
[----:B------:R-:W2:Y:S07]  /*0d10*/  LDCU.64 UR4, c[0x0][0x390] ;  /* 0x00007200ff0477ac */ /* 0x000eae0008000a00 */
[----:B0-----:R-:W0:Y:S02]  /*0d20*/  MUFU.RCP R9, R9 ;  /* 0x0000000900097308 */ /* 0x001e240000001000 */
[----:B0-----:R-:W-:-:S06]  /*0d30*/  VIADD R12, R9, 0x1ffffffe ;  /* 0x1ffffffe090c7836 */ /* 0x001fcc0000000000 */
[----:B------:R-:W1:Y:S02]  /*0d40*/  F2I.U64.TRUNC R12, R12 ;  /* 0x0000000c000c7311 */ /* 0x000e64000020d800 */
[----:B-1----:R-:W-:-:S04]  /*0d50*/  IMAD.WIDE.U32 R14, R12, R2, RZ ;  /* 0x000000020c0e7225 */ /* 0x002fc800078e00ff */
[C---:B------:R-:W-:Y:S01]  /*0d60*/  IMAD R11, R12.reuse, R3, R15 ;  /* 0x000000030c0b7224 */ /* 0x040fe200078e020f */
[----:B------:R-:W-:Y:S02]  /*0d70*/  IADD3 R17, P0, PT, RZ, -R14, RZ ;  /* 0x8000000eff117210 */ /* 0x000fe40007f1e0ff */
[----:B------:R-:W-:Y:S01]  /*0d80*/  MOV R15, R12 ;  /* 0x0000000c000f7202 */ /* 0x000fe20000000f00 */
[----:B------:R-:W-:Y:S02]  /*0d90*/  IMAD R11, R13, R2, R11 ;  /* 0x000000020d0b7224 */ /* 0x000fe400078e020b */
[----:B------:R-:W-:-:S04]  /*0da0*/  IMAD.HI.U32 R14, R12, R17, RZ ;  /* 0x000000110c0e7227 */ /* 0x000fc800078e00ff */
[----:B------:R-:W-:-:S04]  /*0db0*/  IMAD.X R11, RZ, RZ, ~R11, P0 ;  /* 0x000000ffff0b7224 */ /* 0x000fc800000e0e0b */
[----:B------:R-:W-:-:S04]  /*0dc0*/  IMAD.WIDE.U32 R14, P0, R12, R11, R14 ;  /* 0x0000000b0c0e7225 */ /* 0x000fc8000780000e */
[C---:B------:R-:W-:Y:S02]  /*0dd0*/  IMAD R19, R13.reuse, R11, RZ ;  /* 0x0000000b0d137224 */ /* 0x040fe400078e02ff */
[----:B------:R-:W-:-:S04]  /*0de0*/  IMAD.HI.U32 R14, P1, R13, R17, R14 ;  /* 0x000000110d0e7227 */ /* 0x000fc8000782000e */
[----:B------:R-:W-:Y:S01]  /*0df0*/  IMAD.HI.U32 R9, R13, R11, RZ ;  /* 0x0000000b0d097227 */ /* 0x000fe200078e00ff */
[----:B------:R-:W-:-:S03]  /*0e00*/  IADD3 R15, P2, PT, R19, R14, RZ ;  /* 0x0000000e130f7210 */ /* 0x000fc60007f5e0ff */
[----:B------:R-:W-:Y:S02]  /*0e10*/  IMAD.X R9, R9, 0x1, R13, P0 ;  /* 0x0000000109097824 */ /* 0x000fe400000e060d */
[----:B------:R-:W-:-:S03]  /*0e20*/  IMAD.WIDE.U32 R12, R15, R2, RZ ;  /* 0x000000020f0c7225 */ /* 0x000fc600078e00ff */
[----:B------:R-:W-:Y:S01]  /*0e30*/  IADD3.X R9, PT, PT, RZ, RZ, R9, P2, P1 ;  /* 0x000000ffff097210 */ /* 0x000fe200017e2409 */
[----:B------:R-:W-:Y:S01]  /*0e40*/  IMAD R11, R15, R3, R13 ;  /* 0x000000030f0b7224 */ /* 0x000fe200078e020d */
[----:B------:R-:W-:-:S03]  /*0e50*/  IADD3 R13, P0, PT, RZ, -R12, RZ ;  /* 0x8000000cff0d7210 */ /* 0x000fc60007f1e0ff */
        /* <DEDUP_REMOVED lines=8> */
[----:B------:R-:W-:Y:S01]  /*0ee0*/  IMAD.MOV.U32 R13, RZ, RZ, RZ ;  /* 0x000000ffff0d7224 */ /* 0x000fe200078e00ff */
[----:B------:R-:W-:Y:S01]  /*0ef0*/  IADD3.X R9, PT, PT, R12, R9, RZ, P0, !PT ;  /* 0x000000090c097210 */ /* 0x000fe200007fe4ff */
[----:B--2---:R-:W-:-:S03]  /*0f00*/  IMAD.HI.U32 R12, R11, UR4, RZ ;  /* 0x000000040b0c7c27 */ /* 0x004fc6000f8e00ff */
[----:B------:R-:W-:Y:S01]  /*0f10*/  IADD3.X R9, PT, PT, RZ, RZ, R9, P2, P1 ;  /* 0x000000ffff097210 */ /* 0x000fe200017e2409 */
[----:B------:R-:W-:-:S04]  /*0f20*/  IMAD.WIDE.U32 R12, R11, UR5, R12 ;  /* 0x000000050b0c7c25 */ /* 0x000fc8000f8e000c */
[C---:B------:R-:W-:Y:S02]  /*0f30*/  IMAD R14, R9.reuse, UR5, RZ ;  /* 0x00000005090e7c24 */ /* 0x040fe4000f8e02ff */
[----:B------:R-:W-:-:S04]  /*0f40*/  IMAD.HI.U32 R11, P0, R9, UR4, R12 ;  /* 0x00000004090b7c27 */ /* 0x000fc8000f80000c */
[----:B------:R-:W-:Y:S01]  /*0f50*/  IMAD.HI.U32 R9, R9, UR5, RZ ;  /* 0x0000000509097c27 */ /* 0x000fe2000f8e00ff */
[----:B------:R-:W-:-:S03]  /*0f60*/  IADD3 R11, P1, PT, R14, R11, RZ ;  /* 0x0000000b0e0b7210 */ /* 0x000fc60007f3e0ff */
[----:B------:R-:W-:Y:S02]  /*0f70*/  IMAD.X R9, RZ, RZ, R9, P0 ;  /* 0x000000ffff097224 */ /* 0x000fe400000e0609 */
[----:B------:R-:W-:-:S03]  /*0f80*/  IMAD.WIDE.U32 R12, R11, R2, RZ ;  /* 0x000000020b0c7225 */ /* 0x000fc600078e00ff */
[----:B------:R-:W-:Y:S01]  /*0f90*/  IADD3.X R9, PT, PT, RZ, R9, RZ, P1, !PT ;  /* 0x00000009ff097210 */ /* 0x000fe20000ffe4ff */
[C---:B------:R-:W-:Y:S01]  /*0fa0*/  IMAD R13, R11.reuse, R3, R13 ;  /* 0x000000030b0d7224 */ /* 0x040fe200078e020d */
[----:B------:R-:W-:Y:S02]  /*0fb0*/  IADD3 R15, P1, PT, -R12, UR4, RZ ;  /* 0x000000040c0f7c10 */ /* 0x000fe4000ff3e1ff */
[----:B------:R-:W-:Y:S01]  /*0fc0*/  IADD3 R12, P2, PT, R11, 0x1, RZ ;  /* 0x000000010b0c7810 */ /* 0x000fe20007f5e0ff */
[-C--:B------:R-:W-:Y:S01]  /*0fd0*/  IMAD R13, R9, R2.reuse, R13 ;  /* 0x00000002090d7224 */ /* 0x080fe200078e020d */
[----:B------:R-:W-:-:S03]  /*0fe0*/  ISETP.GE.U32.AND P0, PT, R15, R2, PT ;  /* 0x000000020f00720c */ /* 0x000fc60003f06070 */
[----:B------:R-:W-:Y:S01]  /*0ff0*/  IMAD.X R14, RZ, RZ, R9, P2 ;  /* 0x000000ffff0e7224 */ /* 0x000fe200010e0609 */
[----:B------:R-:W-:Y:S02]  /*1000*/  IADD3.X R18, PT, PT, ~R13, UR5, RZ, P1, !PT ;  /* 0x000000050d127c10 */ /* 0x000fe40008ffe5ff */
[----:B------:R-:W-:Y:S02]  /*1010*/  IADD3 R13, P1, PT, R15, -R2, RZ ;  /* 0x800000020f0d7210 */ /* 0x000fe40007f3e0ff */
[----:B------:R-:W-:-:S03]  /*1020*/  ISETP.GE.U32.AND.EX P0, PT, R18, R3, PT, P0 ;  /* 0x000000031200720c */ /* 0x000fc60003f06100 */
[----:B------:R-:W-:Y:S01]  /*1030*/  IMAD.X R16, R18, 0x1, ~R3, P1 ;  /* 0x0000000112107824 */ /* 0x000fe200008e0e03 */
[----:B------:R-:W-:Y:S02]  /*1040*/  SEL R13, R13, R15, P0 ;  /* 0x0000000f0d0d7207 */ /* 0x000fe40000000000 */
[----:B------:R-:W-:Y:S02]  /*1050*/  SEL R12, R12, R11, P0 ;  /* 0x0000000b0c0c7207 */ /* 0x000fe40000000000 */
[----:B------:R-:W-:Y:S02]  /*1060*/  SEL R16, R16, R18, P0 ;  /* 0x0000001210107207 */ /* 0x000fe40000000000 */
[----:B------:R-:W-:Y:S02]  /*1070*/  SEL R14, R14, R9, P0 ;  /* 0x000000090e0e7207 */ /* 0x000fe40000000000 */
[----:B------:R-:W-:Y:S02]  /*1080*/  ISETP.GE.U32.AND P0, PT, R13, R2, PT ;  /* 0x000000020d00720c */ /* 0x000fe40003f06070 */
[----:B------:R-:W-:-:S02]  /*1090*/  IADD3 R9, P2, PT, R12, 0x1, RZ ;  /* 0x000000010c097810 */ /* 0x000fc40007f5e0ff */
[----:B------:R-:W-:Y:S02]  /*10a0*/  ISETP.NE.U32.AND P1, PT, R2, RZ, PT ;  /* 0x000000ff0200720c */ /* 0x000fe40003f25070 */
[----:B------:R-:W-:Y:S02]  /*10b0*/  ISETP.GE.U32.AND.EX P0, PT, R16, R3, PT, P0 ;  /* 0x000000031000720c */ /* 0x000fe40003f06100 */
[-C--:B------:R-:W-:Y:S02]  /*10c0*/  IADD3.X R11, PT, PT, RZ, R14.reuse, RZ, P2, !PT ;  /* 0x0000000eff0b7210 */ /* 0x080fe400017fe4ff */
[----:B------:R-:W-:Y:S02]  /*10d0*/  ISETP.NE.AND.EX P1, PT, R3, RZ, PT, P1 ;  /* 0x000000ff0300720c */ /* 0x000fe40003f25310 */
[----:B------:R-:W-:Y:S01]  /*10e0*/  SEL R3, R11, R14, P0 ;  /* 0x0000000e0b037207 */ /* 0x000fe20000000000 */
[----:B------:R-:W-:Y:S01]  /*10f0*/  IMAD.MOV.U32 R11, RZ, RZ, 0x0 ;  /* 0x00000000ff0b7424 */ /* 0x000fe200078e00ff */
[----:B------:R-:W-:-:S02]  /*1100*/  SEL R2, R9, R12, P0 ;  /* 0x0000000c09027207 */ /* 0x000fc40000000000 */
[----:B------:R-:W-:Y:S02]  /*1110*/  SEL R3, R3, 0xffffffff, P1 ;  /* 0xffffffff03037807 */ /* 0x000fe40000800000 */
[----:B------:R-:W-:Y:S01]  /*1120*/  SEL R2, R2, 0xffffffff, P1 ;  /* 0xffffffff02027807 */ /* 0x000fe20000800000 */
[----:B------:R-:W-:Y:S06]  /*1130*/  RET.REL.NODEC R10 `(gst_cuda_feature_extractor_kernel) ;  /* 0xffffffec0ab07950 */ /* 0x000fec0003c3ffff */
.L_x_26:
        /* <DEDUP_REMOVED lines=12> */
.L_x_27:


//--------------------- .nv.shared.gst_cuda_feature_consolidation_kernel --------------------------
	.section	.nv.shared.gst_cuda_feature_consolidation_kernel,"aw",@nobits
	.sectionflags	@""
	.align	4
.nv.shared.gst_cuda_feature_consolidation_kernel:
	.zero		1048


//--------------------- .nv.shared.reserved.0     --------------------------
	.section	.nv.shared.reserved.0,"aw",@nobits
	.weak		__nv_reservedSMEM_offset_0_alias
	.size		__nv_reservedSMEM_offset_0_alias, 0, 64
	.other		__nv_reservedSMEM_offset_0_alias,@"STO_CUDA_RESERVED_SHARED STV_DEFAULT"
__nv_reservedSMEM_offset_0_alias:
	.zero		0
	.zero		64


//--------------------- .nv.shared.gst_cuda_feature_extractor_kernel --------------------------
	.section	.nv.shared.gst_cuda_feature_extractor_kernel,"aw",@nobits
	.sectionflags	@""
	.align	4
.nv.shared.gst_cuda_feature_extractor_kernel:
	.zero		1048


//--------------------- .nv.constant0.gst_cuda_feature_consolidation_kernel --------------------------
	.section	.nv.constant0.gst_cuda_feature_consolidation_kernel,"a",@progbits
	.sectionflags	@""
	.align	4
.nv.constant0.gst_cuda_feature_consolidation_kernel:
	.zero		976


//--------------------- .nv.constant0.gst_cuda_feature_extractor_kernel --------------------------
	.section	.nv.constant0.gst_cuda_feature_extractor_kernel,"a",@progbits
	.sectionflags	@""
	.align	4
.nv.constant0.gst_cuda_feature_extractor_kernel:
	.zero		1008


//--------------------- SYMBOLS --------------------------

	.type		.nv.reservedSmem.offset0,@object
	.size		.nv.reservedSmem.offset0,0x4
	.type		.nv.reservedSmem.cap,@object
	.size		.nv.reservedSmem.cap,0x4
